//
// Generated by NVIDIA NVVM Compiler
//
// Compiler Build ID: CL-36424714
// Cuda compilation tools, release 13.0, V13.0.88
// Based on NVVM 20.0.0
//

.version 9.0
.target sm_100
.address_size 64

	// .globl	_Z9cenergy_1PffP8atominfom4dim3

.visible .entry _Z9cenergy_1PffP8atominfom4dim3(
	.param .u64 .ptr .align 1 _Z9cenergy_1PffP8atominfom4dim3_param_0,
	.param .f32 _Z9cenergy_1PffP8atominfom4dim3_param_1,
	.param .u64 .ptr .align 1 _Z9cenergy_1PffP8atominfom4dim3_param_2,
	.param .u64 _Z9cenergy_1PffP8atominfom4dim3_param_3,
	.param .align 4 .b8 _Z9cenergy_1PffP8atominfom4dim3_param_4[12]
)
{
	.reg .pred 	%p<10>;
	.reg .b32 	%r<10>;
	.reg .b32 	%f<195>;
	.reg .b64 	%rd<37>;

	ld.param.u32 	%r1, [_Z9cenergy_1PffP8atominfom4dim3_param_4];
	ld.param.u64 	%rd17, [_Z9cenergy_1PffP8atominfom4dim3_param_0];
	ld.param.f32 	%f17, [_Z9cenergy_1PffP8atominfom4dim3_param_1];
	ld.param.u64 	%rd18, [_Z9cenergy_1PffP8atominfom4dim3_param_2];
	ld.param.u64 	%rd16, [_Z9cenergy_1PffP8atominfom4dim3_param_3];
	cvta.to.global.u64 	%rd1, %rd18;
	cvta.to.global.u64 	%rd19, %rd17;
	mov.u32 	%r2, %ctaid.x;
	mov.u32 	%r3, %nctaid.x;
	mov.u32 	%r4, %tid.x;
	mad.lo.s32 	%r5, %r2, %r3, %r4;
	cvt.u64.u32 	%rd20, %r5;
	mov.u32 	%r6, %ctaid.y;
	mov.u32 	%r7, %nctaid.y;
	mov.u32 	%r8, %tid.y;
	mad.lo.s32 	%r9, %r6, %r7, %r8;
	mul.wide.u32 	%rd21, %r1, %r9;
	add.s64 	%rd22, %rd21, %rd20;
	shl.b64 	%rd23, %rd22, 2;
	add.s64 	%rd2, %rd19, %rd23;
	ld.global.f32 	%f1, [%rd2];
	cvt.rn.f32.u32 	%f18, %r5;
	mul.f32 	%f2, %f17, %f18;
	cvt.rn.f32.u32 	%f19, %r9;
	mul.f32 	%f3, %f17, %f19;
	setp.eq.s64 	%p1, %rd16, 0;
	mov.f32 	%f194, 0f00000000;
	@%p1 bra 	$L__BB0_12;
	and.b64  	%rd3, %rd16, 7;
	setp.lt.u64 	%p2, %rd16, 8;
	mov.f32 	%f194, 0f00000000;
	mov.b64 	%rd35, 0;
	@%p2 bra 	$L__BB0_4;
	and.b64  	%rd35, %rd16, -8;
	add.s64 	%rd32, %rd1, 64;
	mov.f32 	%f194, 0f00000000;
	mov.u64 	%rd33, %rd35;
$L__BB0_3:
	.pragma "nounroll";
	ld.global.f32 	%f23, [%rd32+-64];
	sub.f32 	%f24, %f2, %f23;
	ld.global.f32 	%f25, [%rd32+-60];
	sub.f32 	%f26, %f3, %f25;
	ld.global.f32 	%f27, [%rd32+-52];
	mul.f32 	%f28, %f26, %f26;
	fma.rn.f32 	%f29, %f24, %f24, %f28;
	ld.global.f32 	%f30, [%rd32+-56];
	add.f32 	%f31, %f30, %f29;
	rsqrt.approx.f32 	%f32, %f31;
	fma.rn.f32 	%f33, %f27, %f32, %f194;
	ld.global.f32 	%f34, [%rd32+-48];
	sub.f32 	%f35, %f2, %f34;
	ld.global.f32 	%f36, [%rd32+-44];
	sub.f32 	%f37, %f3, %f36;
	ld.global.f32 	%f38, [%rd32+-36];
	mul.f32 	%f39, %f37, %f37;
	fma.rn.f32 	%f40, %f35, %f35, %f39;
	ld.global.f32 	%f41, [%rd32+-40];
	add.f32 	%f42, %f41, %f40;
	rsqrt.approx.f32 	%f43, %f42;
	fma.rn.f32 	%f44, %f38, %f43, %f33;
	ld.global.f32 	%f45, [%rd32+-32];
	sub.f32 	%f46, %f2, %f45;
	ld.global.f32 	%f47, [%rd32+-28];
	sub.f32 	%f48, %f3, %f47;
	ld.global.f32 	%f49, [%rd32+-20];
	mul.f32 	%f50, %f48, %f48;
	fma.rn.f32 	%f51, %f46, %f46, %f50;
	ld.global.f32 	%f52, [%rd32+-24];
	add.f32 	%f53, %f52, %f51;
	rsqrt.approx.f32 	%f54, %f53;
	fma.rn.f32 	%f55, %f49, %f54, %f44;
	ld.global.f32 	%f56, [%rd32+-16];
	sub.f32 	%f57, %f2, %f56;
	ld.global.f32 	%f58, [%rd32+-12];
	sub.f32 	%f59, %f3, %f58;
	ld.global.f32 	%f60, [%rd32+-4];
	mul.f32 	%f61, %f59, %f59;
	fma.rn.f32 	%f62, %f57, %f57, %f61;
	ld.global.f32 	%f63, [%rd32+-8];
	add.f32 	%f64, %f63, %f62;
	rsqrt.approx.f32 	%f65, %f64;
	fma.rn.f32 	%f66, %f60, %f65, %f55;
	ld.global.f32 	%f67, [%rd32];
	sub.f32 	%f68, %f2, %f67;
	ld.global.f32 	%f69, [%rd32+4];
	sub.f32 	%f70, %f3, %f69;
	ld.global.f32 	%f71, [%rd32+12];
	mul.f32 	%f72, %f70, %f70;
	fma.rn.f32 	%f73, %f68, %f68, %f72;
	ld.global.f32 	%f74, [%rd32+8];
	add.f32 	%f75, %f74, %f73;
	rsqrt.approx.f32 	%f76, %f75;
	fma.rn.f32 	%f77, %f71, %f76, %f66;
	ld.global.f32 	%f78, [%rd32+16];
	sub.f32 	%f79, %f2, %f78;
	ld.global.f32 	%f80, [%rd32+20];
	sub.f32 	%f81, %f3, %f80;
	ld.global.f32 	%f82, [%rd32+28];
	mul.f32 	%f83, %f81, %f81;
	fma.rn.f32 	%f84, %f79, %f79, %f83;
	ld.global.f32 	%f85, [%rd32+24];
	add.f32 	%f86, %f85, %f84;
	rsqrt.approx.f32 	%f87, %f86;
	fma.rn.f32 	%f88, %f82, %f87, %f77;
	ld.global.f32 	%f89, [%rd32+32];
	sub.f32 	%f90, %f2, %f89;
	ld.global.f32 	%f91, [%rd32+36];
	sub.f32 	%f92, %f3, %f91;
	ld.global.f32 	%f93, [%rd32+44];
	mul.f32 	%f94, %f92, %f92;
	fma.rn.f32 	%f95, %f90, %f90, %f94;
	ld.global.f32 	%f96, [%rd32+40];
	add.f32 	%f97, %f96, %f95;
	rsqrt.approx.f32 	%f98, %f97;
	fma.rn.f32 	%f99, %f93, %f98, %f88;
	ld.global.f32 	%f100, [%rd32+48];
	sub.f32 	%f101, %f2, %f100;
	ld.global.f32 	%f102, [%rd32+52];
	sub.f32 	%f103, %f3, %f102;
	ld.global.f32 	%f104, [%rd32+60];
	mul.f32 	%f105, %f103, %f103;
	fma.rn.f32 	%f106, %f101, %f101, %f105;
	ld.global.f32 	%f107, [%rd32+56];
	add.f32 	%f108, %f107, %f106;
	rsqrt.approx.f32 	%f109, %f108;
	fma.rn.f32 	%f194, %f104, %f109, %f99;
	add.s64 	%rd33, %rd33, -8;
	add.s64 	%rd32, %rd32, 128;
	setp.ne.s64 	%p3, %rd33, 0;
	@%p3 bra 	$L__BB0_3;
$L__BB0_4:
	setp.eq.s64 	%p4, %rd3, 0;
	@%p4 bra 	$L__BB0_12;
	and.b64  	%rd11, %rd16, 3;
	setp.lt.u64 	%p5, %rd3, 4;
	@%p5 bra 	$L__BB0_7;
	shl.b64 	%rd25, %rd35, 4;
	add.s64 	%rd26, %rd1, %rd25;
	ld.global.f32 	%f111, [%rd26];
	sub.f32 	%f112, %f2, %f111;
	ld.global.f32 	%f113, [%rd26+4];
	sub.f32 	%f114, %f3, %f113;
	ld.global.f32 	%f115, [%rd26+12];
	mul.f32 	%f116, %f114, %f114;
	fma.rn.f32 	%f117, %f112, %f112, %f116;
	ld.global.f32 	%f118, [%rd26+8];
	add.f32 	%f119, %f118, %f117;
	rsqrt.approx.f32 	%f120, %f119;
	fma.rn.f32 	%f121, %f115, %f120, %f194;
	ld.global.f32 	%f122, [%rd26+16];
	sub.f32 	%f123, %f2, %f122;
	ld.global.f32 	%f124, [%rd26+20];
	sub.f32 	%f125, %f3, %f124;
	ld.global.f32 	%f126, [%rd26+28];
	mul.f32 	%f127, %f125, %f125;
	fma.rn.f32 	%f128, %f123, %f123, %f127;
	ld.global.f32 	%f129, [%rd26+24];
	add.f32 	%f130, %f129, %f128;
	rsqrt.approx.f32 	%f131, %f130;
	fma.rn.f32 	%f132, %f126, %f131, %f121;
	ld.global.f32 	%f133, [%rd26+32];
	sub.f32 	%f134, %f2, %f133;
	ld.global.f32 	%f135, [%rd26+36];
	sub.f32 	%f136, %f3, %f135;
	ld.global.f32 	%f137, [%rd26+44];
	mul.f32 	%f138, %f136, %f136;
	fma.rn.f32 	%f139, %f134, %f134, %f138;
	ld.global.f32 	%f140, [%rd26+40];
	add.f32 	%f141, %f140, %f139;
	rsqrt.approx.f32 	%f142, %f141;
	fma.rn.f32 	%f143, %f137, %f142, %f132;
	ld.global.f32 	%f144, [%rd26+48];
	sub.f32 	%f145, %f2, %f144;
	ld.global.f32 	%f146, [%rd26+52];
	sub.f32 	%f147, %f3, %f146;
	ld.global.f32 	%f148, [%rd26+60];
	mul.f32 	%f149, %f147, %f147;
	fma.rn.f32 	%f150, %f145, %f145, %f149;
	ld.global.f32 	%f151, [%rd26+56];
	add.f32 	%f152, %f151, %f150;
	rsqrt.approx.f32 	%f153, %f152;
	fma.rn.f32 	%f194, %f148, %f153, %f143;
	add.s64 	%rd35, %rd35, 4;
$L__BB0_7:
	setp.eq.s64 	%p6, %rd11, 0;
	@%p6 bra 	$L__BB0_12;
	setp.eq.s64 	%p7, %rd11, 1;
	@%p7 bra 	$L__BB0_10;
	shl.b64 	%rd27, %rd35, 4;
	add.s64 	%rd28, %rd1, %rd27;
	ld.global.f32 	%f155, [%rd28];
	sub.f32 	%f156, %f2, %f155;
	ld.global.f32 	%f157, [%rd28+4];
	sub.f32 	%f158, %f3, %f157;
	ld.global.f32 	%f159, [%rd28+12];
	mul.f32 	%f160, %f158, %f158;
	fma.rn.f32 	%f161, %f156, %f156, %f160;
	ld.global.f32 	%f162, [%rd28+8];
	add.f32 	%f163, %f162, %f161;
	rsqrt.approx.f32 	%f164, %f163;
	fma.rn.f32 	%f165, %f159, %f164, %f194;
	ld.global.f32 	%f166, [%rd28+16];
	sub.f32 	%f167, %f2, %f166;
	ld.global.f32 	%f168, [%rd28+20];
	sub.f32 	%f169, %f3, %f168;
	ld.global.f32 	%f170, [%rd28+28];
	mul.f32 	%f171, %f169, %f169;
	fma.rn.f32 	%f172, %f167, %f167, %f171;
	ld.global.f32 	%f173, [%rd28+24];
	add.f32 	%f174, %f173, %f172;
	rsqrt.approx.f32 	%f175, %f174;
	fma.rn.f32 	%f194, %f170, %f175, %f165;
	add.s64 	%rd35, %rd35, 2;
$L__BB0_10:
	and.b64  	%rd29, %rd16, 1;
	setp.eq.b64 	%p8, %rd29, 1;
	not.pred 	%p9, %p8;
	@%p9 bra 	$L__BB0_12;
	shl.b64 	%rd30, %rd35, 4;
	add.s64 	%rd31, %rd1, %rd30;
	ld.global.f32 	%f176, [%rd31];
	sub.f32 	%f177, %f2, %f176;
	ld.global.f32 	%f178, [%rd31+4];
	sub.f32 	%f179, %f3, %f178;
	ld.global.f32 	%f180, [%rd31+12];
	mul.f32 	%f181, %f179, %f179;
	fma.rn.f32 	%f182, %f177, %f177, %f181;
	ld.global.f32 	%f183, [%rd31+8];
	add.f32 	%f184, %f183, %f182;
	rsqrt.approx.f32 	%f185, %f184;
	fma.rn.f32 	%f194, %f180, %f185, %f194;
$L__BB0_12:
	add.f32 	%f186, %f1, %f194;
	st.global.f32 	[%rd2], %f186;
	ret;

}
	// .globl	_Z9cenergy_3PffP8atominfom4dim3
.visible .entry _Z9cenergy_3PffP8atominfom4dim3(
	.param .u64 .ptr .align 1 _Z9cenergy_3PffP8atominfom4dim3_param_0,
	.param .f32 _Z9cenergy_3PffP8atominfom4dim3_param_1,
	.param .u64 .ptr .align 1 _Z9cenergy_3PffP8atominfom4dim3_param_2,
	.param .u64 _Z9cenergy_3PffP8atominfom4dim3_param_3,
	.param .align 4 .b8 _Z9cenergy_3PffP8atominfom4dim3_param_4[12]
)
{
	.reg .pred 	%p<8>;
	.reg .b32 	%r<10>;
	.reg .b32 	%f<222>;
	.reg .b64 	%rd<31>;

	ld.param.u64 	%rd13, [_Z9cenergy_3PffP8atominfom4dim3_param_0];
	ld.param.u32 	%r1, [_Z9cenergy_3PffP8atominfom4dim3_param_4];
	ld.param.f32 	%f41, [_Z9cenergy_3PffP8atominfom4dim3_param_1];
	ld.param.u64 	%rd15, [_Z9cenergy_3PffP8atominfom4dim3_param_2];
	ld.param.u64 	%rd14, [_Z9cenergy_3PffP8atominfom4dim3_param_3];
	cvta.to.global.u64 	%rd1, %rd15;
	mov.u32 	%r2, %ctaid.x;
	mov.u32 	%r3, %nctaid.x;
	mov.u32 	%r4, %tid.x;
	mad.lo.s32 	%r5, %r2, %r3, %r4;
	cvt.u64.u32 	%rd16, %r5;
	mov.u32 	%r6, %ctaid.y;
	mov.u32 	%r7, %nctaid.y;
	mov.u32 	%r8, %tid.y;
	mad.lo.s32 	%r9, %r6, %r7, %r8;
	mul.wide.u32 	%rd17, %r1, %r9;
	add.s64 	%rd2, %rd17, %rd16;
	cvt.rn.f32.u32 	%f42, %r5;
	mul.f32 	%f1, %f41, %f42;
	cvt.rn.f32.u32 	%f43, %r9;
	mul.f32 	%f2, %f41, %f43;
	mul.f32 	%f3, %f41, 0f41800000;
	setp.eq.s64 	%p1, %rd14, 0;
	mov.f32 	%f218, 0f00000000;
	mov.f32 	%f219, %f218;
	mov.f32 	%f220, %f218;
	mov.f32 	%f221, %f218;
	@%p1 bra 	$L__BB1_9;
	and.b64  	%rd3, %rd14, 3;
	setp.lt.u64 	%p2, %rd14, 4;
	mov.f32 	%f221, 0f00000000;
	mov.b64 	%rd30, 0;
	mov.f32 	%f220, %f221;
	mov.f32 	%f219, %f221;
	mov.f32 	%f218, %f221;
	@%p2 bra 	$L__BB1_4;
	and.b64  	%rd30, %rd14, -4;
	add.s64 	%rd27, %rd1, 32;
	mov.f32 	%f221, 0f00000000;
	mov.u64 	%rd28, %rd30;
$L__BB1_3:
	.pragma "nounroll";
	ld.global.f32 	%f47, [%rd27+-28];
	sub.f32 	%f48, %f2, %f47;
	ld.global.f32 	%f49, [%rd27+-24];
	fma.rn.f32 	%f50, %f48, %f48, %f49;
	ld.global.f32 	%f51, [%rd27+-32];
	sub.f32 	%f52, %f1, %f51;
	add.f32 	%f53, %f3, %f52;
	add.f32 	%f54, %f3, %f53;
	add.f32 	%f55, %f3, %f54;
	ld.global.f32 	%f56, [%rd27+-20];
	fma.rn.f32 	%f57, %f52, %f52, %f50;
	rsqrt.approx.f32 	%f58, %f57;
	fma.rn.f32 	%f59, %f56, %f58, %f218;
	fma.rn.f32 	%f60, %f53, %f53, %f50;
	rsqrt.approx.f32 	%f61, %f60;
	fma.rn.f32 	%f62, %f56, %f61, %f219;
	fma.rn.f32 	%f63, %f54, %f54, %f50;
	rsqrt.approx.f32 	%f64, %f63;
	fma.rn.f32 	%f65, %f56, %f64, %f220;
	fma.rn.f32 	%f66, %f55, %f55, %f50;
	rsqrt.approx.f32 	%f67, %f66;
	fma.rn.f32 	%f68, %f56, %f67, %f221;
	ld.global.f32 	%f69, [%rd27+-12];
	sub.f32 	%f70, %f2, %f69;
	ld.global.f32 	%f71, [%rd27+-8];
	fma.rn.f32 	%f72, %f70, %f70, %f71;
	ld.global.f32 	%f73, [%rd27+-16];
	sub.f32 	%f74, %f1, %f73;
	add.f32 	%f75, %f3, %f74;
	add.f32 	%f76, %f3, %f75;
	add.f32 	%f77, %f3, %f76;
	ld.global.f32 	%f78, [%rd27+-4];
	fma.rn.f32 	%f79, %f74, %f74, %f72;
	rsqrt.approx.f32 	%f80, %f79;
	fma.rn.f32 	%f81, %f78, %f80, %f59;
	fma.rn.f32 	%f82, %f75, %f75, %f72;
	rsqrt.approx.f32 	%f83, %f82;
	fma.rn.f32 	%f84, %f78, %f83, %f62;
	fma.rn.f32 	%f85, %f76, %f76, %f72;
	rsqrt.approx.f32 	%f86, %f85;
	fma.rn.f32 	%f87, %f78, %f86, %f65;
	fma.rn.f32 	%f88, %f77, %f77, %f72;
	rsqrt.approx.f32 	%f89, %f88;
	fma.rn.f32 	%f90, %f78, %f89, %f68;
	ld.global.f32 	%f91, [%rd27+4];
	sub.f32 	%f92, %f2, %f91;
	ld.global.f32 	%f93, [%rd27+8];
	fma.rn.f32 	%f94, %f92, %f92, %f93;
	ld.global.f32 	%f95, [%rd27];
	sub.f32 	%f96, %f1, %f95;
	add.f32 	%f97, %f3, %f96;
	add.f32 	%f98, %f3, %f97;
	add.f32 	%f99, %f3, %f98;
	ld.global.f32 	%f100, [%rd27+12];
	fma.rn.f32 	%f101, %f96, %f96, %f94;
	rsqrt.approx.f32 	%f102, %f101;
	fma.rn.f32 	%f103, %f100, %f102, %f81;
	fma.rn.f32 	%f104, %f97, %f97, %f94;
	rsqrt.approx.f32 	%f105, %f104;
	fma.rn.f32 	%f106, %f100, %f105, %f84;
	fma.rn.f32 	%f107, %f98, %f98, %f94;
	rsqrt.approx.f32 	%f108, %f107;
	fma.rn.f32 	%f109, %f100, %f108, %f87;
	fma.rn.f32 	%f110, %f99, %f99, %f94;
	rsqrt.approx.f32 	%f111, %f110;
	fma.rn.f32 	%f112, %f100, %f111, %f90;
	ld.global.f32 	%f113, [%rd27+20];
	sub.f32 	%f114, %f2, %f113;
	ld.global.f32 	%f115, [%rd27+24];
	fma.rn.f32 	%f116, %f114, %f114, %f115;
	ld.global.f32 	%f117, [%rd27+16];
	sub.f32 	%f118, %f1, %f117;
	add.f32 	%f119, %f3, %f118;
	add.f32 	%f120, %f3, %f119;
	add.f32 	%f121, %f3, %f120;
	ld.global.f32 	%f122, [%rd27+28];
	fma.rn.f32 	%f123, %f118, %f118, %f116;
	rsqrt.approx.f32 	%f124, %f123;
	fma.rn.f32 	%f218, %f122, %f124, %f103;
	fma.rn.f32 	%f125, %f119, %f119, %f116;
	rsqrt.approx.f32 	%f126, %f125;
	fma.rn.f32 	%f219, %f122, %f126, %f106;
	fma.rn.f32 	%f127, %f120, %f120, %f116;
	rsqrt.approx.f32 	%f128, %f127;
	fma.rn.f32 	%f220, %f122, %f128, %f109;
	fma.rn.f32 	%f129, %f121, %f121, %f116;
	rsqrt.approx.f32 	%f130, %f129;
	fma.rn.f32 	%f221, %f122, %f130, %f112;
	add.s64 	%rd28, %rd28, -4;
	add.s64 	%rd27, %rd27, 64;
	setp.ne.s64 	%p3, %rd28, 0;
	@%p3 bra 	$L__BB1_3;
$L__BB1_4:
	setp.eq.s64 	%p4, %rd3, 0;
	@%p4 bra 	$L__BB1_9;
	setp.eq.s64 	%p5, %rd3, 1;
	@%p5 bra 	$L__BB1_7;
	shl.b64 	%rd19, %rd30, 4;
	add.s64 	%rd20, %rd1, %rd19;
	ld.global.f32 	%f132, [%rd20+4];
	sub.f32 	%f133, %f2, %f132;
	ld.global.f32 	%f134, [%rd20+8];
	fma.rn.f32 	%f135, %f133, %f133, %f134;
	ld.global.f32 	%f136, [%rd20];
	sub.f32 	%f137, %f1, %f136;
	add.f32 	%f138, %f3, %f137;
	add.f32 	%f139, %f3, %f138;
	add.f32 	%f140, %f3, %f139;
	ld.global.f32 	%f141, [%rd20+12];
	fma.rn.f32 	%f142, %f137, %f137, %f135;
	rsqrt.approx.f32 	%f143, %f142;
	fma.rn.f32 	%f144, %f141, %f143, %f218;
	fma.rn.f32 	%f145, %f138, %f138, %f135;
	rsqrt.approx.f32 	%f146, %f145;
	fma.rn.f32 	%f147, %f141, %f146, %f219;
	fma.rn.f32 	%f148, %f139, %f139, %f135;
	rsqrt.approx.f32 	%f149, %f148;
	fma.rn.f32 	%f150, %f141, %f149, %f220;
	fma.rn.f32 	%f151, %f140, %f140, %f135;
	rsqrt.approx.f32 	%f152, %f151;
	fma.rn.f32 	%f153, %f141, %f152, %f221;
	ld.global.f32 	%f154, [%rd20+20];
	sub.f32 	%f155, %f2, %f154;
	ld.global.f32 	%f156, [%rd20+24];
	fma.rn.f32 	%f157, %f155, %f155, %f156;
	ld.global.f32 	%f158, [%rd20+16];
	sub.f32 	%f159, %f1, %f158;
	add.f32 	%f160, %f3, %f159;
	add.f32 	%f161, %f3, %f160;
	add.f32 	%f162, %f3, %f161;
	ld.global.f32 	%f163, [%rd20+28];
	fma.rn.f32 	%f164, %f159, %f159, %f157;
	rsqrt.approx.f32 	%f165, %f164;
	fma.rn.f32 	%f218, %f163, %f165, %f144;
	fma.rn.f32 	%f166, %f160, %f160, %f157;
	rsqrt.approx.f32 	%f167, %f166;
	fma.rn.f32 	%f219, %f163, %f167, %f147;
	fma.rn.f32 	%f168, %f161, %f161, %f157;
	rsqrt.approx.f32 	%f169, %f168;
	fma.rn.f32 	%f220, %f163, %f169, %f150;
	fma.rn.f32 	%f170, %f162, %f162, %f157;
	rsqrt.approx.f32 	%f171, %f170;
	fma.rn.f32 	%f221, %f163, %f171, %f153;
	add.s64 	%rd30, %rd30, 2;
$L__BB1_7:
	and.b64  	%rd21, %rd14, 1;
	setp.eq.b64 	%p6, %rd21, 1;
	not.pred 	%p7, %p6;
	@%p7 bra 	$L__BB1_9;
	shl.b64 	%rd22, %rd30, 4;
	add.s64 	%rd23, %rd1, %rd22;
	ld.global.f32 	%f172, [%rd23+4];
	sub.f32 	%f173, %f2, %f172;
	ld.global.f32 	%f174, [%rd23+8];
	fma.rn.f32 	%f175, %f173, %f173, %f174;
	ld.global.f32 	%f176, [%rd23];
	sub.f32 	%f177, %f1, %f176;
	add.f32 	%f178, %f3, %f177;
	add.f32 	%f179, %f3, %f178;
	add.f32 	%f180, %f3, %f179;
	ld.global.f32 	%f181, [%rd23+12];
	fma.rn.f32 	%f182, %f177, %f177, %f175;
	rsqrt.approx.f32 	%f183, %f182;
	fma.rn.f32 	%f218, %f181, %f183, %f218;
	fma.rn.f32 	%f184, %f178, %f178, %f175;
	rsqrt.approx.f32 	%f185, %f184;
	fma.rn.f32 	%f219, %f181, %f185, %f219;
	fma.rn.f32 	%f186, %f179, %f179, %f175;
	rsqrt.approx.f32 	%f187, %f186;
	fma.rn.f32 	%f220, %f181, %f187, %f220;
	fma.rn.f32 	%f188, %f180, %f180, %f175;
	rsqrt.approx.f32 	%f189, %f188;
	fma.rn.f32 	%f221, %f181, %f189, %f221;
$L__BB1_9:
	cvta.to.global.u64 	%rd24, %rd13;
	shl.b64 	%rd25, %rd2, 2;
	add.s64 	%rd26, %rd24, %rd25;
	ld.global.f32 	%f190, [%rd26];
	add.f32 	%f191, %f218, %f190;
	st.global.f32 	[%rd26], %f191;
	ld.global.f32 	%f192, [%rd26+64];
	add.f32 	%f193, %f219, %f192;
	st.global.f32 	[%rd26+64], %f193;
	ld.global.f32 	%f194, [%rd26+128];
	add.f32 	%f195, %f220, %f194;
	st.global.f32 	[%rd26+128], %f195;
	ld.global.f32 	%f196, [%rd26+192];
	add.f32 	%f197, %f221, %f196;
	st.global.f32 	[%rd26+192], %f197;
	ret;

}


// ===== COMPILED SASS (sm_100) =====

	.target	sm_100

	.elftype	@"ET_EXEC"


//--------------------- .note.nv.tkinfo           --------------------------
	.section	.note.nv.tkinfo,"",@"SHT_NOTE"
	.sectionflags	@"SHF_NOTE_NV_TKINFO"
	.tkinfo
        /*0018*/ 	.word	0x00000002
        /*0030*/ 	.string	""
        /*0030*/ 	.string	"ptxas"
        /*0030*/ 	.string	"Cuda compilation tools, release 13.0, V13.0.88"
        /*0030*/ 	.string	"Build cuda_13.0.r13.0/compiler.36424714_0"
        /*0030*/ 	.string	"-arch sm_100 -m 64 "



//--------------------- .note.nv.cuinfo           --------------------------
	.section	.note.nv.cuinfo,"",@"SHT_NOTE"
	.sectionflags	@"SHF_NOTE_NV_CUINFO"
        /*0018*/ 	.short	0x0002
        /*001a*/ 	.short	0x0064
        /*001c*/ 	.short	0x0082
	.zero		2


//--------------------- .nv.info                  --------------------------
	.section	.nv.info,"",@"SHT_CUDA_INFO"
	.align	4


	//----- nvinfo : EIATTR_REGCOUNT
	.align		4
        /*0000*/ 	.byte	0x04, 0x2f
        /*0002*/ 	.short	(.L_1 - .L_0)
	.align		4
.L_0:
        /*0004*/ 	.word	index@(_Z9cenergy_1PffP8atominfom4dim3)
        /*0008*/ 	.word	0x00000020


	//----- nvinfo : EIATTR_FRAME_SIZE
	.align		4
.L_1:
        /*000c*/ 	.byte	0x04, 0x11
        /*000e*/ 	.short	(.L_3 - .L_2)
	.align		4
.L_2:
        /*0010*/ 	.word	index@(_Z9cenergy_1PffP8atominfom4dim3)
        /*0014*/ 	.word	0x00000000


	//----- nvinfo : EIATTR_REGCOUNT
	.align		4
.L_3:
        /*0018*/ 	.byte	0x04, 0x2f
        /*001a*/ 	.short	(.L_5 - .L_4)
	.align		4
.L_4:
        /*001c*/ 	.word	index@(_Z9cenergy_3PffP8atominfom4dim3)
        /*0020*/ 	.word	0x00000020


	//----- nvinfo : EIATTR_FRAME_SIZE
	.align		4
.L_5:
        /*0024*/ 	.byte	0x04, 0x11
        /*0026*/ 	.short	(.L_7 - .L_6)
	.align		4
.L_6:
        /*0028*/ 	.word	index@(_Z9cenergy_3PffP8atominfom4dim3)
        /*002c*/ 	.word	0x00000000


	//----- nvinfo : EIATTR_MIN_STACK_SIZE
	.align		4
.L_7:
        /*0030*/ 	.byte	0x04, 0x12
        /*0032*/ 	.short	(.L_9 - .L_8)
	.align		4
.L_8:
        /*0034*/ 	.word	index@(_Z9cenergy_3PffP8atominfom4dim3)
        /*0038*/ 	.word	0x00000000


	//----- nvinfo : EIATTR_MIN_STACK_SIZE
	.align		4
.L_9:
        /*003c*/ 	.byte	0x04, 0x12
        /*003e*/ 	.short	(.L_11 - .L_10)
	.align		4
.L_10:
        /*0040*/ 	.word	index@(_Z9cenergy_1PffP8atominfom4dim3)
        /*0044*/ 	.word	0x00000000
.L_11:


//--------------------- .nv.compat                --------------------------
	.section	.nv.compat,"",@"SHT_CUDA_COMPAT_INFO"
	.align	4
        /*0000*/ 	.byte	0x02, 0x09, 0x00, 0x00, 0x02, 0x02, 0x01, 0x00, 0x02, 0x05, 0x05, 0x00, 0x03, 0x07, 0x01, 0x01
        /*0010*/ 	.byte	0x02, 0x03, 0x00, 0x00, 0x02, 0x06, 0x01, 0x00, 0x04, 0x0b, 0x08, 0x00, 0x01, 0x00, 0x00, 0x00
        /*0020*/ 	.byte	0x00, 0x00, 0x00, 0x00


//--------------------- .nv.info._Z9cenergy_3PffP8atominfom4dim3 --------------------------
	.section	.nv.info._Z9cenergy_3PffP8atominfom4dim3,"",@"SHT_CUDA_INFO"
	.sectionflags	@""
	.align	4


	//----- nvinfo : EIATTR_CUDA_API_VERSION
	.align		4
        /*0000*/ 	.byte	0x04, 0x37
        /*0002*/ 	.short	(.L_13 - .L_12)
.L_12:
        /*0004*/ 	.word	0x00000082


	//----- nvinfo : EIATTR_KPARAM_INFO
	.align		4
.L_13:
        /*0008*/ 	.byte	0x04, 0x17
        /*000a*/ 	.short	(.L_15 - .L_14)
.L_14:
        /*000c*/ 	.word	0x00000000
        /*0010*/ 	.short	0x0004
        /*0012*/ 	.short	0x0020
        /*0014*/ 	.byte	0x00, 0xf0, 0x31, 0x00


	//----- nvinfo : EIATTR_KPARAM_INFO
	.align		4
.L_15:
        /*0018*/ 	.byte	0x04, 0x17
        /*001a*/ 	.short	(.L_17 - .L_16)
.L_16:
        /*001c*/ 	.word	0x00000000
        /*0020*/ 	.short	0x0003
        /*0022*/ 	.short	0x0018
        /*0024*/ 	.byte	0x00, 0xf0, 0x21, 0x00


	//----- nvinfo : EIATTR_KPARAM_INFO
	.align		4
.L_17:
        /*0028*/ 	.byte	0x04, 0x17
        /*002a*/ 	.short	(.L_19 - .L_18)
.L_18:
        /*002c*/ 	.word	0x00000000
        /*0030*/ 	.short	0x0002
        /*0032*/ 	.short	0x0010
        /*0034*/ 	.byte	0x00, 0xf5, 0x21, 0x00


	//----- nvinfo : EIATTR_KPARAM_INFO
	.align		4
.L_19:
        /*0038*/ 	.byte	0x04, 0x17
        /*003a*/ 	.short	(.L_21 - .L_20)
.L_20:
        /*003c*/ 	.word	0x00000000
        /*0040*/ 	.short	0x0001
        /*0042*/ 	.short	0x0008
        /*0044*/ 	.byte	0x00, 0xf0, 0x11, 0x00


	//----- nvinfo : EIATTR_KPARAM_INFO
	.align		4
.L_21:
        /*0048*/ 	.byte	0x04, 0x17
        /*004a*/ 	.short	(.L_23 - .L_22)
.L_22:
        /*004c*/ 	.word	0x00000000
        /*0050*/ 	.short	0x0000
        /*0052*/ 	.short	0x0000
        /*0054*/ 	.byte	0x00, 0xf5, 0x21, 0x00


	//----- nvinfo : EIATTR_SPARSE_MMA_MASK
	.align		4
.L_23:
        /*0058*/ 	.byte	0x03, 0x50
        /*005a*/ 	.short	0x0000


	//----- nvinfo : EIATTR_MAXREG_COUNT
	.align		4
        /*005c*/ 	.byte	0x03, 0x1b
        /*005e*/ 	.short	0x00ff


	//----- nvinfo : EIATTR_MERCURY_ISA_VERSION
	.align		4
        /*0060*/ 	.byte	0x03, 0x5f
        /*0062*/ 	.short	0x0101


	//----- nvinfo : EIATTR_VRC_CTA_INIT_COUNT
	.align		4
        /*0064*/ 	.byte	0x02, 0x4a
	.zero		1
	.zero		1


	//----- nvinfo : EIATTR_EXIT_INSTR_OFFSETS
	.align		4
        /*0068*/ 	.byte	0x04, 0x1c
        /*006a*/ 	.short	(.L_25 - .L_24)


	//   ....[0]....
.L_24:
        /*006c*/ 	.word	0x00001480


	//----- nvinfo : EIATTR_CBANK_PARAM_SIZE
	.align		4
.L_25:
        /*0070*/ 	.byte	0x03, 0x19
        /*0072*/ 	.short	0x002c


	//----- nvinfo : EIATTR_PARAM_CBANK
	.align		4
        /*0074*/ 	.byte	0x04, 0x0a
        /*0076*/ 	.short	(.L_27 - .L_26)
	.align		4
.L_26:
        /*0078*/ 	.word	index@(.nv.constant0._Z9cenergy_3PffP8atominfom4dim3)
        /*007c*/ 	.short	0x0380
        /*007e*/ 	.short	0x002c


	//----- nvinfo : EIATTR_SW_WAR
	.align		4
.L_27:
        /*0080*/ 	.byte	0x04, 0x36
        /*0082*/ 	.short	(.L_29 - .L_28)
.L_28:
        /*0084*/ 	.word	0x00000008
.L_29:


//--------------------- .nv.info._Z9cenergy_1PffP8atominfom4dim3 --------------------------
	.section	.nv.info._Z9cenergy_1PffP8atominfom4dim3,"",@"SHT_CUDA_INFO"
	.sectionflags	@""
	.align	4


	//----- nvinfo : EIATTR_CUDA_API_VERSION
	.align		4
        /*0000*/ 	.byte	0x04, 0x37
        /*0002*/ 	.short	(.L_31 - .L_30)
.L_30:
        /*0004*/ 	.word	0x00000082


	//----- nvinfo : EIATTR_KPARAM_INFO
	.align		4
.L_31:
        /*0008*/ 	.byte	0x04, 0x17
        /*000a*/ 	.short	(.L_33 - .L_32)
.L_32:
        /*000c*/ 	.word	0x00000000
        /*0010*/ 	.short	0x0004
        /*0012*/ 	.short	0x0020
        /*0014*/ 	.byte	0x00, 0xf0, 0x31, 0x00


	//----- nvinfo : EIATTR_KPARAM_INFO
	.align		4
.L_33:
        /*0018*/ 	.byte	0x04, 0x17
        /*001a*/ 	.short	(.L_35 - .L_34)
.L_34:
        /*001c*/ 	.word	0x00000000
        /*0020*/ 	.short	0x0003
        /*0022*/ 	.short	0x0018
        /*0024*/ 	.byte	0x00, 0xf0, 0x21, 0x00


	//----- nvinfo : EIATTR_KPARAM_INFO
	.align		4
.L_35:
        /*0028*/ 	.byte	0x04, 0x17
        /*002a*/ 	.short	(.L_37 - .L_36)
.L_36:
        /*002c*/ 	.word	0x00000000
        /*0030*/ 	.short	0x0002
        /*0032*/ 	.short	0x0010
        /*0034*/ 	.byte	0x00, 0xf5, 0x21, 0x00


	//----- nvinfo : EIATTR_KPARAM_INFO
	.align		4
.L_37:
        /*0038*/ 	.byte	0x04, 0x17
        /*003a*/ 	.short	(.L_39 - .L_38)
.L_38:
        /*003c*/ 	.word	0x00000000
        /*0040*/ 	.short	0x0001
        /*0042*/ 	.short	0x0008
        /*0044*/ 	.byte	0x00, 0xf0, 0x11, 0x00


	//----- nvinfo : EIATTR_KPARAM_INFO
	.align		4
.L_39:
        /*0048*/ 	.byte	0x04, 0x17
        /*004a*/ 	.short	(.L_41 - .L_40)
.L_40:
        /*004c*/ 	.word	0x00000000
        /*0050*/ 	.short	0x0000
        /*0052*/ 	.short	0x0000
        /*0054*/ 	.byte	0x00, 0xf5, 0x21, 0x00


	//----- nvinfo : EIATTR_SPARSE_MMA_MASK
	.align		4
.L_41:
        /*0058*/ 	.byte	0x03, 0x50
        /*005a*/ 	.short	0x0000


	//----- nvinfo : EIATTR_MAXREG_COUNT
	.align		4
        /*005c*/ 	.byte	0x03, 0x1b
        /*005e*/ 	.short	0x00ff


	//----- nvinfo : EIATTR_MERCURY_ISA_VERSION
	.align		4
        /*0060*/ 	.byte	0x03, 0x5f
        /*0062*/ 	.short	0x0101


	//----- nvinfo : EIATTR_VRC_CTA_INIT_COUNT
	.align		4
        /*0064*/ 	.byte	0x02, 0x4a
	.zero		1
	.zero		1


	//----- nvinfo : EIATTR_EXIT_INSTR_OFFSETS
	.align		4
        /*0068*/ 	.byte	0x04, 0x1c
        /*006a*/ 	.short	(.L_43 - .L_42)


	//   ....[0]....
.L_42:
        /*006c*/ 	.word	0x000012c0


	//----- nvinfo : EIATTR_CBANK_PARAM_SIZE
	.align		4
.L_43:
        /*0070*/ 	.byte	0x03, 0x19
        /*0072*/ 	.short	0x002c


	//----- nvinfo : EIATTR_PARAM_CBANK
	.align		4
        /*0074*/ 	.byte	0x04, 0x0a
        /*0076*/ 	.short	(.L_45 - .L_44)
	.align		4
.L_44:
        /*0078*/ 	.word	index@(.nv.constant0._Z9cenergy_1PffP8atominfom4dim3)
        /*007c*/ 	.short	0x0380
        /*007e*/ 	.short	0x002c


	//----- nvinfo : EIATTR_SW_WAR
	.align		4
.L_45:
        /*0080*/ 	.byte	0x04, 0x36
        /*0082*/ 	.short	(.L_47 - .L_46)
.L_46:
        /*0084*/ 	.word	0x00000008
.L_47:


//--------------------- .nv.callgraph             --------------------------
	.section	.nv.callgraph,"",@"SHT_CUDA_CALLGRAPH"
	.align	4
	.sectionentsize	8
	.align		4
        /*0000*/ 	.word	0x00000000
	.align		4
        /*0004*/ 	.word	0xffffffff
	.align		4
        /*0008*/ 	.word	0x00000000
	.align		4
        /*000c*/ 	.word	0xfffffffe
	.align		4
        /*0010*/ 	.word	0x00000000
	.align		4
        /*0014*/ 	.word	0xfffffffd
	.align		4
        /*0018*/ 	.word	0x00000000
	.align		4
        /*001c*/ 	.word	0xfffffffc


//--------------------- .text._Z9cenergy_3PffP8atominfom4dim3 --------------------------
	.section	.text._Z9cenergy_3PffP8atominfom4dim3,"ax",@progbits
	.align	128
        .global         _Z9cenergy_3PffP8atominfom4dim3
        .type           _Z9cenergy_3PffP8atominfom4dim3,@function
        .size           _Z9cenergy_3PffP8atominfom4dim3,(.L_x_11 - _Z9cenergy_3PffP8atominfom4dim3)
        .other          _Z9cenergy_3PffP8atominfom4dim3,@"STO_CUDA_ENTRY STV_DEFAULT"
_Z9cenergy_3PffP8atominfom4dim3:
.text._Z9cenergy_3PffP8atominfom4dim3:
[----:B------:R-:W-:Y:S01]  /*0000*/  LDC R1, c[0x0][0x37c] ;  /* 0x0000df00ff017b82 */ /* 0x000fe20000000800 */
[----:B------:R-:W0:Y:S07]  /*0010*/  S2R R3, SR_TID.X ;  /* 0x0000000000037919 */ /* 0x000e2e0000002100 */
[----:B------:R-:W0:Y:S01]  /*0020*/  S2UR UR4, SR_CTAID.X ;  /* 0x00000000000479c3 */ /* 0x000e220000002500 */
[----:B------:R-:W1:Y:S01]  /*0030*/  LDCU.64 UR8, c[0x0][0x398] ;  /* 0x00007300ff0877ac */ /* 0x000e620008000a00 */
[----:B------:R-:W-:Y:S01]  /*0040*/  HFMA2 R7, -RZ, RZ, 0, 0 ;  /* 0x00000000ff077431 */ /* 0x000fe200000001ff */
[----:B------:R-:W2:Y:S01]  /*0050*/  S2R R0, SR_TID.Y ;  /* 0x0000000000007919 */ /* 0x000ea20000002200 */
[----:B------:R-:W-:Y:S01]  /*0060*/  HFMA2 R11, -RZ, RZ, 0, 0 ;  /* 0x00000000ff0b7431 */ /* 0x000fe200000001ff */
[----:B------:R-:W3:Y:S01]  /*0070*/  LDCU UR6, c[0x0][0x3a0] ;  /* 0x00007400ff0677ac */ /* 0x000ee20008000800 */
[----:B------:R-:W-:-:S02]  /*0080*/  MOV R9, RZ ;  /* 0x000000ff00097202 */ /* 0x000fc40000000f00 */
[----:B------:R-:W0:Y:S01]  /*0090*/  LDC R2, c[0x0][0x370] ;  /* 0x0000dc00ff027b82 */ /* 0x000e220000000800 */
[----:B------:R-:W-:Y:S01]  /*00a0*/  MOV R13, RZ ;  /* 0x000000ff000d7202 */ /* 0x000fe20000000f00 */
[----:B------:R-:W4:Y:S06]  /*00b0*/  LDCU.64 UR10, c[0x0][0x358] ;  /* 0x00006b00ff0a77ac */ /* 0x000f2c0008000a00 */
[----:B------:R-:W2:Y:S01]  /*00c0*/  S2UR UR5, SR_CTAID.Y ;  /* 0x00000000000579c3 */ /* 0x000ea20000002600 */
[----:B-1----:R-:W-:-:S04]  /*00d0*/  UISETP.NE.U32.AND UP0, UPT, UR8, URZ, UPT ;  /* 0x000000ff0800728c */ /* 0x002fc8000bf05070 */
[----:B------:R-:W-:-:S03]  /*00e0*/  UISETP.NE.AND.EX UP0, UPT, UR9, URZ, UPT, UP0 ;  /* 0x000000ff0900728c */ /* 0x000fc6000bf05300 */
[----:B------:R-:W2:Y:S01]  /*00f0*/  LDC R5, c[0x0][0x374] ;  /* 0x0000dd00ff057b82 */ /* 0x000ea20000000800 */
[----:B0-----:R-:W-:Y:S02]  /*0100*/  IMAD R2, R2, UR4, R3 ;  /* 0x0000000402027c24 */ /* 0x001fe4000f8e0203 */
[----:B------:R-:W-:Y:S02]  /*0110*/  HFMA2 R3, -RZ, RZ, 0, 0 ;  /* 0x00000000ff037431 */ /* 0x000fe400000001ff */
[----:B--2---:R-:W-:-:S04]  /*0120*/  IMAD R5, R5, UR5, R0 ;  /* 0x0000000505057c24 */ /* 0x004fc8000f8e0200 */
[----:B---3--:R-:W-:Y:S01]  /*0130*/  IMAD.WIDE.U32 R16, R5, UR6, R2 ;  /* 0x0000000605107c25 */ /* 0x008fe2000f8e0002 */
[----:B----4-:R-:W-:Y:S06]  /*0140*/  BRA.U !UP0, `(.L_x_0) ;  /* 0x0000001108907547 */ /* 0x010fec000b800000 */
[----:B------:R-:W-:Y:S01]  /*0150*/  UISETP.GE.U32.AND UP1, UPT, UR8, 0x4, UPT ;  /* 0x000000040800788c */ /* 0x000fe2000bf26070 */
[----:B------:R-:W-:Y:S01]  /*0160*/  I2FP.F32.U32 R0, R2 ;  /* 0x0000000200007245 */ /* 0x000fe20000201000 */
[----:B------:R-:W-:Y:S01]  /*0170*/  ULOP3.LUT UR12, UR8, 0x3, URZ, 0xc0, !UPT ;  /* 0x00000003080c7892 */ /* 0x000fe2000f8ec0ff */
[----:B------:R-:W-:Y:S01]  /*0180*/  I2FP.F32.U32 R4, R5 ;  /* 0x0000000500047245 */ /* 0x000fe20000201000 */
[----:B------:R-:W-:Y:S01]  /*0190*/  UISETP.GE.U32.AND.EX UP1, UPT, UR9, URZ, UPT, UP1 ;  /* 0x000000ff0900728c */ /* 0x000fe2000bf26110 */
[----:B------:R-:W-:Y:S01]  /*01a0*/  MOV R13, RZ ;  /* 0x000000ff000d7202 */ /* 0x000fe20000000f00 */
[----:B------:R-:W-:Y:S01]  /*01b0*/  UISETP.NE.U32.AND UP0, UPT, UR12, URZ, UPT ;  /* 0x000000ff0c00728c */ /* 0x000fe2000bf05070 */
[----:B------:R-:W-:Y:S01]  /*01c0*/  MOV R11, RZ ;  /* 0x000000ff000b7202 */ /* 0x000fe20000000f00 */
[----:B------:R-:W-:Y:S01]  /*01d0*/  UMOV UR4, URZ ;  /* 0x000000ff00047c82 */ /* 0x000fe20008000000 */
[----:B------:R-:W-:Y:S01]  /*01e0*/  MOV R9, RZ ;  /* 0x000000ff00097202 */ /* 0x000fe20000000f00 */
[----:B------:R-:W-:Y:S01]  /*01f0*/  UMOV UR5, URZ ;  /* 0x000000ff00057c82 */ /* 0x000fe20008000000 */
[----:B------:R-:W-:Y:S01]  /*0200*/  MOV R7, RZ ;  /* 0x000000ff00077202 */ /* 0x000fe20000000f00 */
[----:B------:R-:W-:Y:S01]  /*0210*/  UISETP.NE.AND.EX UP0, UPT, URZ, URZ, UPT, UP0 ;  /* 0x000000ffff00728c */ /* 0x000fe2000bf05300 */
[----:B------:R-:W-:Y:S10]  /*0220*/  BRA.U !UP1, `(.L_x_1) ;  /* 0x0000000909687547 */ /* 0x000ff4000b800000 */
[----:B------:R-:W0:Y:S01]  /*0230*/  LDCU.64 UR6, c[0x0][0x390] ;  /* 0x00007200ff0677ac */ /* 0x000e220008000a00 */
[----:B------:R-:W1:Y:S01]  /*0240*/  LDC R5, c[0x0][0x388] ;  /* 0x0000e200ff057b82 */ /* 0x000e620000000800 */
[----:B------:R-:W-:Y:S01]  /*0250*/  HFMA2 R13, -RZ, RZ, 0, 0 ;  /* 0x00000000ff0d7431 */ /* 0x000fe200000001ff */
[----:B------:R-:W2:Y:S01]  /*0260*/  LDCU UR5, c[0x0][0x39c] ;  /* 0x00007380ff0577ac */ /* 0x000ea20008000800 */
[----:B------:R-:W-:Y:S02]  /*0270*/  ULOP3.LUT UR4, UR8, 0xfffffffc, URZ, 0xc0, !UPT ;  /* 0xfffffffc08047892 */ /* 0x000fe4000f8ec0ff */
[----:B0-----:R-:W-:-:S04]  /*0280*/  UIADD3 UR6, UP1, UPT, UR6, 0x20, URZ ;  /* 0x0000002006067890 */ /* 0x001fc8000ff3e0ff */
[----:B------:R-:W-:Y:S02]  /*0290*/  UIADD3.X UR7, UPT, UPT, URZ, UR7, URZ, UP1, !UPT ;  /* 0x00000007ff077290 */ /* 0x000fe40008ffe4ff */
[----:B------:R-:W-:Y:S01]  /*02a0*/  MOV R2, UR6 ;  /* 0x0000000600027c02 */ /* 0x000fe20008000f00 */
[----:B------:R-:W-:-:S03]  /*02b0*/  UMOV UR6, UR4 ;  /* 0x0000000400067c82 */ /* 0x000fc60008000000 */
[----:B------:R-:W-:Y:S01]  /*02c0*/  MOV R3, UR7 ;  /* 0x0000000700037c02 */ /* 0x000fe20008000f00 */
[----:B--2---:R-:W-:-:S06]  /*02d0*/  UMOV UR7, UR5 ;  /* 0x0000000500077c82 */ /* 0x004fcc0008000000 */
.L_x_2:
[----:B------:R-:W1:Y:S04]  /*02e0*/  LDG.E R15, desc[UR10][R2.64+-0x20] ;  /* 0xffffe00a020f7981 */ /* 0x000e68000c1e1900 */
[----:B------:R-:W2:Y:S04]  /*02f0*/  LDG.E R29, desc[UR10][R2.64+-0x1c] ;  /* 0xffffe40a021d7981 */ /* 0x000ea8000c1e1900 */
[----:B------:R-:W3:Y:S04]  /*0300*/  LDG.E R6, desc[UR10][R2.64+-0x18] ;  /* 0xffffe80a02067981 */ /* 0x000ee8000c1e1900 */
[----:B------:R-:W4:Y:S04]  /*0310*/  LDG.E R18, desc[UR10][R2.64+-0x14] ;  /* 0xffffec0a02127981 */ /* 0x000f28000c1e1900 */
[----:B------:R-:W5:Y:S04]  /*0320*/  LDG.E R27, desc[UR10][R2.64+-0xc] ;  /* 0xfffff40a021b7981 */ /* 0x000f68000c1e1900 */
[----:B------:R-:W5:Y:S04]  /*0330*/  LDG.E R25, desc[UR10][R2.64+-0x10] ;  /* 0xfffff00a02197981 */ /* 0x000f68000c1e1900 */
[----:B------:R-:W5:Y:S04]  /*0340*/  LDG.E R20, desc[UR10][R2.64+-0x8] ;  /* 0xfffff80a02147981 */ /* 0x000f68000c1e1900 */
[----:B------:R-:W5:Y:S04]  /*0350*/  LDG.E R19, desc[UR10][R2.64+0x4] ;  /* 0x0000040a02137981 */ /* 0x000f68000c1e1900 */
[----:B------:R-:W5:Y:S04]  /*0360*/  LDG.E R14, desc[UR10][R2.64+0x8] ;  /* 0x0000080a020e7981 */ /* 0x000f68000c1e1900 */
[----:B------:R-:W5:Y:S04]  /*0370*/  LDG.E R23, desc[UR10][R2.64] ;  /* 0x0000000a02177981 */ /* 0x000f68000c1e1900 */
[----:B------:R-:W5:Y:S04]  /*0380*/  LDG.E R21, desc[UR10][R2.64+0x14] ;  /* 0x0000140a02157981 */ /* 0x000f68000c1e1900 */
[----:B------:R-:W5:Y:S01]  /*0390*/  LDG.E R12, desc[UR10][R2.64+0x18] ;  /* 0x0000180a020c7981 */ /* 0x000f62000c1e1900 */
[----:B-1----:R-:W-:-:S03]  /*03a0*/  FFMA R26, R0, R5, -R15 ;  /* 0x00000005001a7223 */ /* 0x002fc6000000080f */
[----:B------:R-:W5:Y:S01]  /*03b0*/  LDG.E R15, desc[UR10][R2.64+0x10] ;  /* 0x0000100a020f7981 */ /* 0x000f62000c1e1900 */
[----:B--2---:R-:W-:Y:S01]  /*03c0*/  FFMA R29, R4, R5, -R29 ;  /* 0x00000005041d7223 */ /* 0x004fe2000000081d */
[----:B------:R-:W-:-:S03]  /*03d0*/  FFMA R28, R5, 16, R26 ;  /* 0x41800000051c7823 */ /* 0x000fc6000000001a */
[----:B---3--:R-:W-:-:S04]  /*03e0*/  FFMA R6, R29, R29, R6 ;  /* 0x0000001d1d067223 */ /* 0x008fc80000000006 */
[----:B------:R-:W-:Y:S01]  /*03f0*/  FFMA R26, R26, R26, R6 ;  /* 0x0000001a1a1a7223 */ /* 0x000fe20000000006 */
[----:B------:R-:W-:Y:S01]  /*0400*/  FFMA R29, R5, 16, R28 ;  /* 0x41800000051d7823 */ /* 0x000fe2000000001c */
[----:B------:R-:W-:-:S03]  /*0410*/  FFMA R28, R28, R28, R6 ;  /* 0x0000001c1c1c7223 */ /* 0x000fc60000000006 */
[----:B------:R-:W-:Y:S02]  /*0420*/  FSETP.GEU.AND P0, PT, |R26|, 1.175494350822287508e-38, PT ;  /* 0x008000001a00780b */ /* 0x000fe40003f0e200 */
[----:B------:R-:W-:Y:S01]  /*0430*/  FSETP.GEU.AND P1, PT, |R28|, 1.175494350822287508e-38, PT ;  /* 0x008000001c00780b */ /* 0x000fe20003f2e200 */
[----:B------:R-:W-:Y:S01]  /*0440*/  FFMA R24, R5, 16, R29 ;  /* 0x4180000005187823 */ /* 0x000fe2000000001d */
[----:B------:R-:W-:-:S03]  /*0450*/  FFMA R22, R29, R29, R6 ;  /* 0x0000001d1d167223 */ /* 0x000fc60000000006 */
[----:B------:R-:W-:Y:S02]  /*0460*/  FFMA R24, R24, R24, R6 ;  /* 0x0000001818187223 */ /* 0x000fe40000000006 */
[----:B------:R-:W2:Y:S04]  /*0470*/  LDG.E R6, desc[UR10][R2.64+-0x4] ;  /* 0xfffffc0a02067981 */ /* 0x000ea8000c1e1900 */
[----:B------:R-:W-:Y:S02]  /*0480*/  @!P0 FMUL R26, R26, 16777216 ;  /* 0x4b8000001a1a8820 */ /* 0x000fe40000400000 */
[----:B------:R-:W-:Y:S02]  /*0490*/  @!P1 FMUL R28, R28, 16777216 ;  /* 0x4b8000001c1c9820 */ /* 0x000fe40000400000 */
[----:B------:R-:W0:Y:S08]  /*04a0*/  MUFU.RSQ R8, R26 ;  /* 0x0000001a00087308 */ /* 0x000e300000001400 */
[----:B------:R-:W1:Y:S01]  /*04b0*/  MUFU.RSQ R10, R28 ;  /* 0x0000001c000a7308 */ /* 0x000e620000001400 */
[----:B0-----:R-:W-:-:S04]  /*04c0*/  @!P0 FMUL R8, R8, 4096 ;  /* 0x4580000008088820 */ /* 0x001fc80000400000 */
[----:B----4-:R-:W-:Y:S02]  /*04d0*/  FFMA R7, R18, R8, R7 ;  /* 0x0000000812077223 */ /* 0x010fe40000000007 */
[----:B------:R-:W3:Y:S01]  /*04e0*/  LDG.E R8, desc[UR10][R2.64+0xc] ;  /* 0x00000c0a02087981 */ /* 0x000ee2000c1e1900 */
[----:B-1----:R-:W-:-:S04]  /*04f0*/  @!P1 FMUL R10, R10, 4096 ;  /* 0x458000000a0a9820 */ /* 0x002fc80000400000 */
[----:B------:R-:W-:Y:S02]  /*0500*/  FFMA R9, R18, R10, R9 ;  /* 0x0000000a12097223 */ /* 0x000fe40000000009 */
[----:B------:R0:W4:Y:S01]  /*0510*/  LDG.E R10, desc[UR10][R2.64+0x1c] ;  /* 0x00001c0a020a7981 */ /* 0x000122000c1e1900 */
[----:B------:R-:W-:Y:S02]  /*0520*/  FSETP.GEU.AND P0, PT, |R22|, 1.175494350822287508e-38, PT ;  /* 0x008000001600780b */ /* 0x000fe40003f0e200 */
[----:B------:R-:W-:-:S11]  /*0530*/  FSETP.GEU.AND P1, PT, |R24|, 1.175494350822287508e-38, PT ;  /* 0x008000001800780b */ /* 0x000fd60003f2e200 */
[----:B------:R-:W-:-:S04]  /*0540*/  @!P0 FMUL R22, R22, 16777216 ;  /* 0x4b80000016168820 */ /* 0x000fc80000400000 */
[----:B------:R-:W1:Y:S01]  /*0550*/  MUFU.RSQ R29, R22 ;  /* 0x00000016001d7308 */ /* 0x000e620000001400 */
[----:B------:R-:W-:-:S07]  /*0560*/  @!P1 FMUL R24, R24, 16777216 ;  /* 0x4b80000018189820 */ /* 0x000fce0000400000 */
[----:B------:R-:W0:Y:S01]  /*0570*/  MUFU.RSQ R26, R24 ;  /* 0x00000018001a7308 */ /* 0x000e220000001400 */
[-C--:B-----5:R-:W-:Y:S01]  /*0580*/  FFMA R27, R4, R5.reuse, -R27 ;  /* 0x00000005041b7223 */ /* 0x0a0fe2000000081b */
[----:B------:R-:W-:Y:S01]  /*0590*/  FFMA R25, R0, R5, -R25 ;  /* 0x0000000500197223 */ /* 0x000fe20000000819 */
[----:B-1----:R-:W-:Y:S02]  /*05a0*/  @!P0 FMUL R29, R29, 4096 ;  /* 0x458000001d1d8820 */ /* 0x002fe40000400000 */
[----:B------:R-:W-:Y:S01]  /*05b0*/  FFMA R20, R27, R27, R20 ;  /* 0x0000001b1b147223 */ /* 0x000fe20000000014 */
[----:B------:R-:W-:Y:S01]  /*05c0*/  FFMA R27, R5, 16, R25 ;  /* 0x41800000051b7823 */ /* 0x000fe20000000019 */
[----:B------:R-:W-:Y:S01]  /*05d0*/  FFMA R11, R18, R29, R11 ;  /* 0x0000001d120b7223 */ /* 0x000fe2000000000b */
[----:B------:R-:W-:Y:S01]  /*05e0*/  FFMA R29, R4, R5, -R19 ;  /* 0x00000005041d7223 */ /* 0x000fe20000000813 */
[----:B0-----:R-:W-:-:S03]  /*05f0*/  @!P1 FMUL R26, R26, 4096 ;  /* 0x458000001a1a9820 */ /* 0x001fc60000400000 */
[----:B------:R-:W-:Y:S01]  /*0600*/  FFMA R14, R29, R29, R14 ;  /* 0x0000001d1d0e7223 */ /* 0x000fe2000000000e */
[C---:B------:R-:W-:Y:S01]  /*0610*/  FFMA R29, R5.reuse, 16, R27 ;  /* 0x41800000051d7823 */ /* 0x040fe2000000001b */
[----:B------:R-:W-:Y:S01]  /*0620*/  FFMA R13, R18, R26, R13 ;  /* 0x0000001a120d7223 */ /* 0x000fe2000000000d */
[----:B------:R-:W-:Y:S02]  /*0630*/  FFMA R18, R0, R5, -R23 ;  /* 0x0000000500127223 */ /* 0x000fe40000000817 */
[----:B------:R-:W-:Y:S01]  /*0640*/  FFMA R23, R5, 16, R29 ;  /* 0x4180000005177823 */ /* 0x000fe2000000001d */
[----:B------:R-:W-:-:S03]  /*0650*/  FFMA R19, R27, R27, R20 ;  /* 0x0000001b1b137223 */ /* 0x000fc60000000014 */
[--C-:B------:R-:W-:Y:S01]  /*0660*/  FFMA R22, R23, R23, R20.reuse ;  /* 0x0000001717167223 */ /* 0x100fe20000000014 */
[----:B------:R-:W-:Y:S01]  /*0670*/  FFMA R25, R25, R25, R20 ;  /* 0x0000001919197223 */ /* 0x000fe20000000014 */
[----:B------:R-:W-:-:S03]  /*0680*/  FSETP.GEU.AND P5, PT, |R19|, 1.175494350822287508e-38, PT ;  /* 0x008000001300780b */ /* 0x000fc60003fae200 */
[----:B------:R-:W-:Y:S01]  /*0690*/  FSETP.GEU.AND P6, PT, |R22|, 1.175494350822287508e-38, PT ;  /* 0x008000001600780b */ /* 0x000fe20003fce200 */
[----:B------:R-:W-:Y:S01]  /*06a0*/  FFMA R27, R18, R18, R14 ;  /* 0x00000012121b7223 */ /* 0x000fe2000000000e */
[----:B------:R-:W-:Y:S01]  /*06b0*/  FFMA R26, R29, R29, R20 ;  /* 0x0000001d1d1a7223 */ /* 0x000fe20000000014 */
[----:B------:R-:W-:-:S03]  /*06c0*/  FSETP.GEU.AND P4, PT, |R25|, 1.175494350822287508e-38, PT ;  /* 0x008000001900780b */ /* 0x000fc60003f8e200 */
[----:B------:R-:W-:Y:S02]  /*06d0*/  FSETP.GEU.AND P0, PT, |R27|, 1.175494350822287508e-38, PT ;  /* 0x008000001b00780b */ /* 0x000fe40003f0e200 */
[----:B------:R-:W-:Y:S01]  /*06e0*/  FSETP.GEU.AND P1, PT, |R26|, 1.175494350822287508e-38, PT ;  /* 0x008000001a00780b */ /* 0x000fe20003f2e200 */
[----:B------:R-:W-:Y:S01]  /*06f0*/  FFMA R23, R5, 16, R18 ;  /* 0x4180000005177823 */ /* 0x000fe20000000012 */
[----:B------:R-:W-:-:S03]  /*0700*/  @!P5 FMUL R19, R19, 16777216 ;  /* 0x4b8000001313d820 */ /* 0x000fc60000400000 */
[----:B------:R-:W-:Y:S01]  /*0710*/  @!P6 FMUL R22, R22, 16777216 ;  /* 0x4b8000001616e820 */ /* 0x000fe20000400000 */
[----:B------:R-:W-:Y:S02]  /*0720*/  FFMA R18, R5, 16, R23 ;  /* 0x4180000005127823 */ /* 0x000fe40000000017 */
[----:B------:R-:W-:Y:S01]  /*0730*/  @!P4 FMUL R25, R25, 16777216 ;  /* 0x4b8000001919c820 */ /* 0x000fe20000400000 */
[----:B------:R-:W-:Y:S01]  /*0740*/  FFMA R20, R23, R23, R14 ;  /* 0x0000001717147223 */ /* 0x000fe2000000000e */
[----:B------:R-:W-:Y:S01]  /*0750*/  MUFU.RSQ R19, R19 ;  /* 0x0000001300137308 */ /* 0x000fe20000001400 */
[----:B------:R-:W-:Y:S01]  /*0760*/  FFMA R23, R4, R5, -R21 ;  /* 0x0000000504177223 */ /* 0x000fe20000000815 */
[----:B------:R-:W-:Y:S01]  /*0770*/  @!P0 FMUL R27, R27, 16777216 ;  /* 0x4b8000001b1b8820 */ /* 0x000fe20000400000 */
[----:B------:R-:W-:-:S05]  /*0780*/  @!P1 FMUL R26, R26, 16777216 ;  /* 0x4b8000001a1a9820 */ /* 0x000fca0000400000 */
[----:B------:R-:W0:Y:S01]  /*0790*/  MUFU.RSQ R22, R22 ;  /* 0x0000001600167308 */ /* 0x000e220000001400 */
[----:B------:R-:W-:Y:S01]  /*07a0*/  FFMA R24, R23, R23, R12 ;  /* 0x0000001717187223 */ /* 0x000fe2000000000c */
[----:B------:R-:W-:-:S06]  /*07b0*/  FFMA R29, R5, 16, R18 ;  /* 0x41800000051d7823 */ /* 0x000fcc0000000012 */
[----:B------:R-:W1:Y:S01]  /*07c0*/  MUFU.RSQ R25, R25 ;  /* 0x0000001900197308 */ /* 0x000e620000001400 */
[----:B------:R-:W-:-:S07]  /*07d0*/  FFMA R18, R18, R18, R14 ;  /* 0x0000001212127223 */ /* 0x000fce000000000e */
[----:B------:R-:W5:Y:S01]  /*07e0*/  MUFU.RSQ R21, R27 ;  /* 0x0000001b00157308 */ /* 0x000f620000001400 */
[----:B------:R-:W-:-:S07]  /*07f0*/  FFMA R14, R29, R29, R14 ;  /* 0x0000001d1d0e7223 */ /* 0x000fce000000000e */
[----:B------:R-:W5:Y:S01]  /*0800*/  MUFU.RSQ R12, R26 ;  /* 0x0000001a000c7308 */ /* 0x000f620000001400 */
[----:B0-----:R-:W-:Y:S01]  /*0810*/  @!P6 FMUL R22, R22, 4096 ;  /* 0x458000001616e820 */ /* 0x001fe20000400000 */
[----:B------:R-:W-:Y:S01]  /*0820*/  @!P5 FMUL R19, R19, 4096 ;  /* 0x458000001313d820 */ /* 0x000fe20000400000 */
[----:B------:R-:W-:Y:S02]  /*0830*/  FSETP.GEU.AND P6, PT, |R14|, 1.175494350822287508e-38, PT ;  /* 0x008000000e00780b */ /* 0x000fe40003fce200 */
[----:B------:R-:W-:Y:S02]  /*0840*/  FSETP.GEU.AND P2, PT, |R20|, 1.175494350822287508e-38, PT ;  /* 0x008000001400780b */ /* 0x000fe40003f4e200 */
[----:B------:R-:W-:Y:S01]  /*0850*/  FSETP.GEU.AND P5, PT, |R18|, 1.175494350822287508e-38, PT ;  /* 0x008000001200780b */ /* 0x000fe20003fae200 */
[----:B-1----:R-:W-:Y:S01]  /*0860*/  @!P4 FMUL R25, R25, 4096 ;  /* 0x458000001919c820 */ /* 0x002fe20000400000 */
[----:B-----5:R-:W-:Y:S01]  /*0870*/  @!P0 FMUL R21, R21, 4096 ;  /* 0x4580000015158820 */ /* 0x020fe20000400000 */
[----:B------:R-:W-:-:S06]  /*0880*/  @!P1 FMUL R12, R12, 4096 ;  /* 0x458000000c0c9820 */ /* 0x000fcc0000400000 */
[----:B------:R-:W-:Y:S02]  /*0890*/  @!P6 FMUL R14, R14, 16777216 ;  /* 0x4b8000000e0ee820 */ /* 0x000fe40000400000 */
[----:B------:R-:W-:Y:S02]  /*08a0*/  @!P2 FMUL R20, R20, 16777216 ;  /* 0x4b8000001414a820 */ /* 0x000fe40000400000 */
[----:B------:R-:W-:Y:S02]  /*08b0*/  @!P5 FMUL R18, R18, 16777216 ;  /* 0x4b8000001212d820 */ /* 0x000fe40000400000 */
[----:B------:R-:W0:Y:S01]  /*08c0*/  MUFU.RSQ R14, R14 ;  /* 0x0000000e000e7308 */ /* 0x000e220000001400 */
[----:B------:R-:W-:-:S04]  /*08d0*/  UIADD3 UR6, UP1, UPT, UR6, -0x4, URZ ;  /* 0xfffffffc06067890 */ /* 0x000fc8000ff3e0ff */
[----:B------:R-:W-:Y:S02]  /*08e0*/  UIADD3.X UR7, UPT, UPT, UR7, -0x1, URZ, UP1, !UPT ;  /* 0xffffffff07077890 */ /* 0x000fe40008ffe4ff */
[----:B------:R-:W-:-:S04]  /*08f0*/  UISETP.NE.U32.AND UP1, UPT, UR6, URZ, UPT ;  /* 0x000000ff0600728c */ /* 0x000fc8000bf25070 */
[----:B------:R-:W-:Y:S01]  /*0900*/  UISETP.NE.AND.EX UP1, UPT, UR7, URZ, UPT, UP1 ;  /* 0x000000ff0700728c */ /* 0x000fe2000bf25310 */
[----:B0-----:R-:W-:Y:S01]  /*0910*/  @!P6 FMUL R14, R14, 4096 ;  /* 0x458000000e0ee820 */ /* 0x001fe20000400000 */
[----:B------:R-:W-:-:S04]  /*0920*/  FFMA R15, R0, R5, -R15 ;  /* 0x00000005000f7223 */ /* 0x000fc8000000080f */
[----:B------:R-:W-:-:S04]  /*0930*/  FFMA R28, R5, 16, R15 ;  /* 0x41800000051c7823 */ /* 0x000fc8000000000f */
[----:B------:R-:W-:Y:S01]  /*0940*/  FFMA R26, R5, 16, R28 ;  /* 0x41800000051a7823 */ /* 0x000fe2000000001c */
[--C-:B------:R-:W-:Y:S01]  /*0950*/  FFMA R23, R15, R15, R24.reuse ;  /* 0x0000000f0f177223 */ /* 0x100fe20000000018 */
[----:B------:R-:W-:Y:S02]  /*0960*/  FFMA R15, R28, R28, R24 ;  /* 0x0000001c1c0f7223 */ /* 0x000fe40000000018 */
[----:B------:R-:W-:Y:S01]  /*0970*/  FFMA R27, R5, 16, R26 ;  /* 0x41800000051b7823 */ /* 0x000fe2000000001a */
[----:B------:R-:W-:-:S03]  /*0980*/  FFMA R26, R26, R26, R24 ;  /* 0x0000001a1a1a7223 */ /* 0x000fc60000000018 */
[----:B------:R-:W-:Y:S01]  /*0990*/  FFMA R24, R27, R27, R24 ;  /* 0x0000001b1b187223 */ /* 0x000fe20000000018 */
[----:B------:R-:W-:Y:S02]  /*09a0*/  FSETP.GEU.AND P3, PT, |R23|, 1.175494350822287508e-38, PT ;  /* 0x008000001700780b */ /* 0x000fe40003f6e200 */
[----:B------:R-:W-:Y:S02]  /*09b0*/  FSETP.GEU.AND P4, PT, |R15|, 1.175494350822287508e-38, PT ;  /* 0x008000000f00780b */ /* 0x000fe40003f8e200 */
[----:B------:R-:W-:Y:S02]  /*09c0*/  FSETP.GEU.AND P1, PT, |R26|, 1.175494350822287508e-38, PT ;  /* 0x008000001a00780b */ /* 0x000fe40003f2e200 */
[----:B------:R-:W-:Y:S01]  /*09d0*/  FSETP.GEU.AND P0, PT, |R24|, 1.175494350822287508e-38, PT ;  /* 0x008000001800780b */ /* 0x000fe20003f0e200 */
[----:B--2---:R-:W-:Y:S01]  /*09e0*/  FFMA R7, R6, R25, R7 ;  /* 0x0000001906077223 */ /* 0x004fe20000000007 */
[----:B------:R-:W-:Y:S05]  /*09f0*/  MUFU.RSQ R27, R18 ;  /* 0x00000012001b7308 */ /* 0x000fea0000001400 */
[----:B------:R-:W-:-:S02]  /*0a00*/  @!P3 FMUL R23, R23, 16777216 ;  /* 0x4b8000001717b820 */ /* 0x000fc40000400000 */
[----:B------:R-:W-:Y:S01]  /*0a10*/  @!P4 FMUL R15, R15, 16777216 ;  /* 0x4b8000000f0fc820 */ /* 0x000fe20000400000 */
[----:B------:R-:W0:Y:S01]  /*0a20*/  MUFU.RSQ R25, R20 ;  /* 0x0000001400197308 */ /* 0x000e220000001400 */
[----:B------:R-:W-:Y:S02]  /*0a30*/  @!P1 FMUL R26, R26, 16777216 ;  /* 0x4b8000001a1a9820 */ /* 0x000fe40000400000 */
[----:B------:R-:W-:Y:S01]  /*0a40*/  @!P0 FMUL R24, R24, 16777216 ;  /* 0x4b80000018188820 */ /* 0x000fe20000400000 */
[----:B------:R-:W-:-:S04]  /*0a50*/  FFMA R9, R6, R19, R9 ;  /* 0x0000001306097223 */ /* 0x000fc80000000009 */
[----:B------:R-:W1:Y:S08]  /*0a60*/  MUFU.RSQ R23, R23 ;  /* 0x0000001700177308 */ /* 0x000e700000001400 */
[----:B------:R-:W2:Y:S08]  /*0a70*/  MUFU.RSQ R15, R15 ;  /* 0x0000000f000f7308 */ /* 0x000eb00000001400 */
[----:B------:R-:W5:Y:S08]  /*0a80*/  MUFU.RSQ R29, R26 ;  /* 0x0000001a001d7308 */ /* 0x000f700000001400 */
[----:B------:R-:W4:Y:S01]  /*0a90*/  MUFU.RSQ R19, R24 ;  /* 0x0000001800137308 */ /* 0x000f220000001400 */
[----:B0-----:R-:W-:Y:S01]  /*0aa0*/  @!P2 FMUL R25, R25, 4096 ;  /* 0x458000001919a820 */ /* 0x001fe20000400000 */
[C---:B------:R-:W-:Y:S01]  /*0ab0*/  FFMA R12, R6.reuse, R12, R11 ;  /* 0x0000000c060c7223 */ /* 0x040fe2000000000b */
[----:B------:R-:W-:Y:S01]  /*0ac0*/  @!P5 FMUL R27, R27, 4096 ;  /* 0x458000001b1bd820 */ /* 0x000fe20000400000 */
[----:B------:R-:W-:Y:S01]  /*0ad0*/  FFMA R13, R6, R22, R13 ;  /* 0x00000016060d7223 */ /* 0x000fe2000000000d */
[C---:B---3--:R-:W-:Y:S01]  /*0ae0*/  FFMA R7, R8.reuse, R21, R7 ;  /* 0x0000001508077223 */ /* 0x048fe20000000007 */
[C---:B------:R-:W-:Y:S01]  /*0af0*/  FFMA R6, R8.reuse, R25, R9 ;  /* 0x0000001908067223 */ /* 0x040fe20000000009 */
[----:B------:R-:W-:Y:S01]  /*0b00*/  FFMA R12, R8, R27, R12 ;  /* 0x0000001b080c7223 */ /* 0x000fe2000000000c */
[----:B------:R-:W-:Y:S01]  /*0b10*/  IADD3 R2, P2, PT, R2, 0x40, RZ ;  /* 0x0000004002027810 */ /* 0x000fe20007f5e0ff */
[----:B------:R-:W-:Y:S01]  /*0b20*/  FFMA R8, R8, R14, R13 ;  /* 0x0000000e08087223 */ /* 0x000fe2000000000d */
[----:B-1----:R-:W-:Y:S01]  /*0b30*/  @!P3 FMUL R23, R23, 4096 ;  /* 0x458000001717b820 */ /* 0x002fe20000400000 */
[----:B--2---:R-:W-:Y:S01]  /*0b40*/  @!P4 FMUL R15, R15, 4096 ;  /* 0x458000000f0fc820 */ /* 0x004fe20000400000 */
[----:B-----5:R-:W-:Y:S01]  /*0b50*/  @!P1 FMUL R29, R29, 4096 ;  /* 0x458000001d1d9820 */ /* 0x020fe20000400000 */
[----:B------:R-:W-:Y:S01]  /*0b60*/  IADD3.X R3, PT, PT, RZ, R3, RZ, P2, !PT ;  /* 0x00000003ff037210 */ /* 0x000fe200017fe4ff */
[----:B----4-:R-:W-:Y:S01]  /*0b70*/  @!P0 FMUL R19, R19, 4096 ;  /* 0x4580000013138820 */ /* 0x010fe20000400000 */
[C---:B------:R-:W-:Y:S01]  /*0b80*/  FFMA R7, R10.reuse, R23, R7 ;  /* 0x000000170a077223 */ /* 0x040fe20000000007 */
[C---:B------:R-:W-:Y:S01]  /*0b90*/  FFMA R9, R10.reuse, R15, R6 ;  /* 0x0000000f0a097223 */ /* 0x040fe20000000006 */
[C---:B------:R-:W-:Y:S01]  /*0ba0*/  FFMA R11, R10.reuse, R29, R12 ;  /* 0x0000001d0a0b7223 */ /* 0x040fe2000000000c */
[----:B------:R-:W-:Y:S01]  /*0bb0*/  FFMA R13, R10, R19, R8 ;  /* 0x000000130a0d7223 */ /* 0x000fe20000000008 */
[----:B------:R-:W-:Y:S06]  /*0bc0*/  BRA.U UP1, `(.L_x_2) ;  /* 0xfffffff501c47547 */ /* 0x000fec000b83ffff */
.L_x_1:
[----:B------:R-:W-:Y:S05]  /*0bd0*/  BRA.U !UP0, `(.L_x_0) ;  /* 0x0000000508ec7547 */ /* 0x000fea000b800000 */
[----:B------:R-:W-:Y:S02]  /*0be0*/  UISETP.NE.U32.AND UP1, UPT, UR12, 0x1, UPT ;  /* 0x000000010c00788c */ /* 0x000fe4000bf25070 */
[----:B------:R-:W-:Y:S02]  /*0bf0*/  ULOP3.LUT UR6, UR8, 0x1, URZ, 0xc0, !UPT ;  /* 0x0000000108067892 */ /* 0x000fe4000f8ec0ff */
[----:B------:R-:W-:Y:S02]  /*0c00*/  UISETP.NE.AND.EX UP1, UPT, URZ, URZ, UPT, UP1 ;  /* 0x000000ffff00728c */ /* 0x000fe4000bf25310 */
[----:B------:R-:W-:-:S04]  /*0c10*/  UISETP.NE.U32.AND UP0, UPT, UR6, 0x1, UPT ;  /* 0x000000010600788c */ /* 0x000fc8000bf05070 */
[----:B------:R-:W-:-:S03]  /*0c20*/  UISETP.NE.U32.AND.EX UP0, UPT, URZ, URZ, UPT, UP0 ;  /* 0x000000ffff00728c */ /* 0x000fc6000bf05100 */
[----:B------:R-:W-:Y:S08]  /*0c30*/  BRA.U !UP1, `(.L_x_3) ;  /* 0x0000000509307547 */ /* 0x000ff0000b800000 */
[----:B------:R-:W0:Y:S01]  /*0c40*/  LDCU.64 UR6, c[0x0][0x390] ;  /* 0x00007200ff0677ac */ /* 0x000e220008000a00 */
[----:B------:R-:W1:Y:S01]  /*0c50*/  LDC R5, c[0x0][0x388] ;  /* 0x0000e200ff057b82 */ /* 0x000e620000000800 */
[----:B0-----:R-:W-:-:S04]  /*0c60*/  ULEA UR6, UP1, UR4, UR6, 0x4 ;  /* 0x0000000604067291 */ /* 0x001fc8000f8220ff */
[----:B------:R-:W-:Y:S02]  /*0c70*/  ULEA.HI.X UR7, UR4, UR7, UR5, 0x4, UP1 ;  /* 0x0000000704077291 */ /* 0x000fe400088f2405 */
[----:B------:R-:W-:-:S04]  /*0c80*/  MOV R14, UR6 ;  /* 0x00000006000e7c02 */ /* 0x000fc80008000f00 */
[----:B------:R-:W-:-:S05]  /*0c90*/  MOV R15, UR7 ;  /* 0x00000007000f7c02 */ /* 0x000fca0008000f00 */
[----:B------:R-:W1:Y:S04]  /*0ca0*/  LDG.E R19, desc[UR10][R14.64+0x4] ;  /* 0x0000040a0e137981 */ /* 0x000e68000c1e1900 */
[----:B------:R-:W2:Y:S04]  /*0cb0*/  LDG.E R6, desc[UR10][R14.64+0x8] ;  /* 0x0000080a0e067981 */ /* 0x000ea8000c1e1900 */
[----:B------:R-:W3:Y:S04]  /*0cc0*/  LDG.E R21, desc[UR10][R14.64] ;  /* 0x0000000a0e157981 */ /* 0x000ee8000c1e1900 */
[----:B------:R-:W4:Y:S04]  /*0cd0*/  LDG.E R23, desc[UR10][R14.64+0x14] ;  /* 0x0000140a0e177981 */ /* 0x000f28000c1e1900 */
[----:B------:R-:W5:Y:S04]  /*0ce0*/  LDG.E R8, desc[UR10][R14.64+0x18] ;  /* 0x0000180a0e087981 */ /* 0x000f68000c1e1900 */
[----:B------:R-:W5:Y:S04]  /*0cf0*/  LDG.E R25, desc[UR10][R14.64+0x10] ;  /* 0x0000100a0e197981 */ /* 0x000f68000c1e1900 */
[----:B------:R-:W5:Y:S04]  /*0d00*/  LDG.E R2, desc[UR10][R14.64+0xc] ;  /* 0x00000c0a0e027981 */ /* 0x000f68000c1e1900 */
[----:B------:R0:W5:Y:S01]  /*0d10*/  LDG.E R3, desc[UR10][R14.64+0x1c] ;  /* 0x00001c0a0e037981 */ /* 0x000162000c1e1900 */
[----:B------:R-:W-:-:S04]  /*0d20*/  UIADD3 UR4, UP1, UPT, UR4, 0x2, URZ ;  /* 0x0000000204047890 */ /* 0x000fc8000ff3e0ff */
[----:B------:R-:W-:Y:S01]  /*0d30*/  UIADD3.X UR5, UPT, UPT, URZ, UR5, URZ, UP1, !UPT ;  /* 0x00000005ff057290 */ /* 0x000fe20008ffe4ff */
[----:B-1----:R-:W-:-:S04]  /*0d40*/  FFMA R19, R4, R5, -R19 ;  /* 0x0000000504137223 */ /* 0x002fc80000000813 */
[----:B--2---:R-:W-:Y:S01]  /*0d50*/  FFMA R6, R19, R19, R6 ;  /* 0x0000001313067223 */ /* 0x004fe20000000006 */
[----:B---3--:R-:W-:-:S04]  /*0d60*/  FFMA R21, R0, R5, -R21 ;  /* 0x0000000500157223 */ /* 0x008fc80000000815 */
[----:B------:R-:W-:Y:S01]  /*0d70*/  FFMA R10, R21, R21, R6 ;  /* 0x00000015150a7223 */ /* 0x000fe20000000006 */
[----:B----4-:R-:W-:Y:S01]  /*0d80*/  FFMA R23, R4, R5, -R23 ;  /* 0x0000000504177223 */ /* 0x010fe20000000817 */
[----:B------:R-:W-:-:S03]  /*0d90*/  FFMA R21, R5, 16, R21 ;  /* 0x4180000005157823 */ /* 0x000fc60000000015 */
[----:B------:R-:W-:Y:S01]  /*0da0*/  FSETP.GEU.AND P6, PT, |R10|, 1.175494350822287508e-38, PT ;  /* 0x008000000a00780b */ /* 0x000fe20003fce200 */
[----:B-----5:R-:W-:Y:S01]  /*0db0*/  FFMA R8, R23, R23, R8 ;  /* 0x0000001717087223 */ /* 0x020fe20000000008 */
[----:B------:R-:W-:Y:S01]  /*0dc0*/  FFMA R18, R21, R21, R6 ;  /* 0x0000001515127223 */ /* 0x000fe20000000006 */
[----:B------:R-:W-:Y:S01]  /*0dd0*/  FFMA R25, R0, R5, -R25 ;  /* 0x0000000500197223 */ /* 0x000fe20000000819 */
[----:B------:R-:W-:-:S03]  /*0de0*/  FFMA R21, R5, 16, R21 ;  /* 0x4180000005157823 */ /* 0x000fc60000000015 */
[----:B------:R-:W-:Y:S01]  /*0df0*/  FFMA R12, R25, R25, R8 ;  /* 0x00000019190c7223 */ /* 0x000fe20000000008 */
[----:B------:R-:W-:Y:S01]  /*0e00*/  FFMA R25, R5, 16, R25 ;  /* 0x4180000005197823 */ /* 0x000fe20000000019 */
[----:B0-----:R-:W-:Y:S01]  /*0e10*/  FFMA R15, R21, R21, R6 ;  /* 0x00000015150f7223 */ /* 0x001fe20000000006 */
[----:B------:R-:W-:Y:S01]  /*0e20*/  FFMA R21, R5, 16, R21 ;  /* 0x4180000005157823 */ /* 0x000fe20000000015 */
[----:B------:R-:W-:Y:S01]  /*0e30*/  FSETP.GEU.AND P5, PT, |R18|, 1.175494350822287508e-38, PT ;  /* 0x008000001200780b */ /* 0x000fe20003fae200 */
[----:B------:R-:W-:Y:S01]  /*0e40*/  FFMA R19, R25, R25, R8 ;  /* 0x0000001919137223 */ /* 0x000fe20000000008 */
[----:B------:R-:W-:Y:S01]  /*0e50*/  @!P6 FMUL R10, R10, 16777216 ;  /* 0x4b8000000a0ae820 */ /* 0x000fe20000400000 */
[----:B------:R-:W-:Y:S01]  /*0e60*/  FFMA R25, R5, 16, R25 ;  /* 0x4180000005197823 */ /* 0x000fe20000000019 */
[----:B------:R-:W-:Y:S01]  /*0e70*/  FFMA R21, R21, R21, R6 ;  /* 0x0000001515157223 */ /* 0x000fe20000000006 */
[----:B------:R-:W-:Y:S02]  /*0e80*/  FSETP.GEU.AND P4, PT, |R15|, 1.175494350822287508e-38, PT ;  /* 0x008000000f00780b */ /* 0x000fe40003f8e200 */
[----:B------:R-:W-:Y:S01]  /*0e90*/  FFMA R5, R5, 16, R25 ;  /* 0x4180000005057823 */ /* 0x000fe20000000019 */
[----:B------:R-:W0:Y:S01]  /*0ea0*/  MUFU.RSQ R10, R10 ;  /* 0x0000000a000a7308 */ /* 0x000e220000001400 */
[--C-:B------:R-:W-:Y:S01]  /*0eb0*/  FFMA R25, R25, R25, R8.reuse ;  /* 0x0000001919197223 */ /* 0x100fe20000000008 */
[----:B------:R-:W-:Y:S01]  /*0ec0*/  FSETP.GEU.AND P3, PT, |R21|, 1.175494350822287508e-38, PT ;  /* 0x008000001500780b */ /* 0x000fe20003f6e200 */
[----:B------:R-:W-:Y:S01]  /*0ed0*/  FFMA R5, R5, R5, R8 ;  /* 0x0000000505057223 */ /* 0x000fe20000000008 */
[----:B------:R-:W-:Y:S01]  /*0ee0*/  FSETP.GEU.AND P2, PT, |R12|, 1.175494350822287508e-38, PT ;  /* 0x008000000c00780b */ /* 0x000fe20003f4e200 */
[----:B------:R-:W-:Y:S01]  /*0ef0*/  @!P5 FMUL R18, R18, 16777216 ;  /* 0x4b8000001212d820 */ /* 0x000fe20000400000 */
[----:B------:R-:W-:-:S02]  /*0f00*/  FSETP.GEU.AND P1, PT, |R19|, 1.175494350822287508e-38, PT ;  /* 0x008000001300780b */ /* 0x000fc40003f2e200 */
[----:B------:R-:W-:Y:S01]  /*0f10*/  FSETP.GEU.AND P0, PT, |R25|, 1.175494350822287508e-38, PT ;  /* 0x008000001900780b */ /* 0x000fe20003f0e200 */
[----:B------:R-:W1:Y:S01]  /*0f20*/  MUFU.RSQ R14, R18 ;  /* 0x00000012000e7308 */ /* 0x000e620000001400 */
[----:B------:R-:W-:-:S05]  /*0f30*/  @!P4 FMUL R15, R15, 16777216 ;  /* 0x4b8000000f0fc820 */ /* 0x000fca0000400000 */
[----:B------:R-:W-:Y:S01]  /*0f40*/  @!P3 FMUL R21, R21, 16777216 ;  /* 0x4b8000001515b820 */ /* 0x000fe20000400000 */
[----:B0-----:R-:W-:Y:S01]  /*0f50*/  @!P6 FMUL R10, R10, 4096 ;  /* 0x458000000a0ae820 */ /* 0x001fe20000400000 */
[----:B------:R-:W-:Y:S01]  /*0f60*/  FSETP.GEU.AND P6, PT, |R5|, 1.175494350822287508e-38, PT ;  /* 0x008000000500780b */ /* 0x000fe20003fce200 */
[----:B------:R-:W-:Y:S01]  /*0f70*/  @!P2 FMUL R12, R12, 16777216 ;  /* 0x4b8000000c0ca820 */ /* 0x000fe20000400000 */
[----:B------:R-:W-:Y:S02]  /*0f80*/  @!P1 FMUL R19, R19, 16777216 ;  /* 0x4b80000013139820 */ /* 0x000fe40000400000 */
[----:B------:R-:W-:Y:S01]  /*0f90*/  @!P0 FMUL R25, R25, 16777216 ;  /* 0x4b80000019198820 */ /* 0x000fe20000400000 */
[----:B------:R-:W0:Y:S01]  /*0fa0*/  MUFU.RSQ R6, R15 ;  /* 0x0000000f00067308 */ /* 0x000e220000001400 */
[----:B------:R-:W-:Y:S01]  /*0fb0*/  FFMA R10, R2, R10, R7 ;  /* 0x0000000a020a7223 */ /* 0x000fe20000000007 */
[----:B-1----:R-:W-:-:S06]  /*0fc0*/  @!P5 FMUL R14, R14, 4096 ;  /* 0x458000000e0ed820 */ /* 0x002fcc0000400000 */
[----:B------:R-:W1:Y:S01]  /*0fd0*/  MUFU.RSQ R8, R21 ;  /* 0x0000001500087308 */ /* 0x000e620000001400 */
[----:B------:R-:W-:Y:S01]  /*0fe0*/  @!P6 FMUL R5, R5, 16777216 ;  /* 0x4b8000000505e820 */ /* 0x000fe20000400000 */
[----:B------:R-:W-:-:S06]  /*0ff0*/  FFMA R14, R2, R14, R9 ;  /* 0x0000000e020e7223 */ /* 0x000fcc0000000009 */
[----:B------:R-:W2:Y:S01]  /*1000*/  MUFU.RSQ R12, R12 ;  /* 0x0000000c000c7308 */ /* 0x000ea20000001400 */
[----:B0-----:R-:W-:-:S04]  /*1010*/  @!P4 FMUL R6, R6, 4096 ;  /* 0x458000000606c820 */ /* 0x001fc80000400000 */
[----:B------:R-:W-:-:S03]  /*1020*/  FFMA R6, R2, R6, R11 ;  /* 0x0000000602067223 */ /* 0x000fc6000000000b */
[----:B------:R-:W0:Y:S01]  /*1030*/  MUFU.RSQ R19, R19 ;  /* 0x0000001300137308 */ /* 0x000e220000001400 */
[----:B-1----:R-:W-:-:S04]  /*1040*/  @!P3 FMUL R8, R8, 4096 ;  /* 0x458000000808b820 */ /* 0x002fc80000400000 */
[----:B------:R-:W-:-:S03]  /*1050*/  FFMA R2, R2, R8, R13 ;  /* 0x0000000802027223 */ /* 0x000fc6000000000d */
[----:B------:R-:W1:Y:S01]  /*1060*/  MUFU.RSQ R25, R25 ;  /* 0x0000001900197308 */ /* 0x000e620000001400 */
[----:B--2---:R-:W-:-:S04]  /*1070*/  @!P2 FMUL R12, R12, 4096 ;  /* 0x458000000c0ca820 */ /* 0x004fc80000400000 */
[----:B------:R-:W-:-:S03]  /*1080*/  FFMA R7, R3, R12, R10 ;  /* 0x0000000c03077223 */ /* 0x000fc6000000000a */
[----:B------:R-:W2:Y:S01]  /*1090*/  MUFU.RSQ R5, R5 ;  /* 0x0000000500057308 */ /* 0x000ea20000001400 */
[----:B0-----:R-:W-:-:S04]  /*10a0*/  @!P1 FMUL R19, R19, 4096 ;  /* 0x4580000013139820 */ /* 0x001fc80000400000 */
[----:B------:R-:W-:Y:S01]  /*10b0*/  FFMA R9, R3, R19, R14 ;  /* 0x0000001303097223 */ /* 0x000fe2000000000e */
[----:B-1----:R-:W-:-:S04]  /*10c0*/  @!P0 FMUL R25, R25, 4096 ;  /* 0x4580000019198820 */ /* 0x002fc80000400000 */
[----:B------:R-:W-:Y:S01]  /*10d0*/  FFMA R11, R3, R25, R6 ;  /* 0x00000019030b7223 */ /* 0x000fe20000000006 */
[----:B--2---:R-:W-:-:S04]  /*10e0*/  @!P6 FMUL R5, R5, 4096 ;  /* 0x458000000505e820 */ /* 0x004fc80000400000 */
[----:B------:R-:W-:-:S07]  /*10f0*/  FFMA R13, R3, R5, R2 ;  /* 0x00000005030d7223 */ /* 0x000fce0000000002 */
.L_x_3:
[----:B------:R-:W-:Y:S05]  /*1100*/  BRA.U UP0, `(.L_x_0) ;  /* 0x0000000100a07547 */ /* 0x000fea000b800000 */
        /* <DEDUP_REMOVED lines=9> */
[----:B------:R0:W4:Y:S01]  /*11a0*/  LDG.E R8, desc[UR10][R2.64+0xc] ;  /* 0x00000c0a02087981 */ /* 0x000122000c1e1900 */
[-C--:B-1----:R-:W-:Y:S01]  /*11b0*/  FFMA R5, R4, R10.reuse, -R5 ;  /* 0x0000000a04057223 */ /* 0x082fe20000000805 */
[----:B--2---:R-:W-:-:S03]  /*11c0*/  FFMA R15, R0, R10, -R15 ;  /* 0x0000000a000f7223 */ /* 0x004fc6000000080f */
[----:B---3--:R-:W-:-:S04]  /*11d0*/  FFMA R6, R5, R5, R6 ;  /* 0x0000000505067223 */ /* 0x008fc80000000006 */
[----:B------:R-:W-:Y:S01]  /*11e0*/  FFMA R0, R15, R15, R6 ;  /* 0x0000000f0f007223 */ /* 0x000fe20000000006 */
[----:B------:R-:W-:-:S04]  /*11f0*/  FFMA R15, R10, 16, R15 ;  /* 0x418000000a0f7823 */ /* 0x000fc8000000000f */
[----:B------:R-:W-:Y:S01]  /*1200*/  FFMA R4, R15, R15, R6 ;  /* 0x0000000f0f047223 */ /* 0x000fe20000000006 */
[----:B------:R-:W-:Y:S01]  /*1210*/  FFMA R15, R10, 16, R15 ;  /* 0x418000000a0f7823 */ /* 0x000fe2000000000f */
[----:B------:R-:W-:-:S03]  /*1220*/  FSETP.GEU.AND P0, PT, |R0|, 1.175494350822287508e-38, PT ;  /* 0x008000000000780b */ /* 0x000fc60003f0e200 */
[----:B0-----:R-:W-:Y:S01]  /*1230*/  FFMA R3, R10, 16, R15 ;  /* 0x418000000a037823 */ /* 0x001fe2000000000f */
[--C-:B------:R-:W-:Y:S01]  /*1240*/  FFMA R15, R15, R15, R6.reuse ;  /* 0x0000000f0f0f7223 */ /* 0x100fe20000000006 */
[----:B------:R-:W-:Y:S02]  /*1250*/  FSETP.GEU.AND P1, PT, |R4|, 1.175494350822287508e-38, PT ;  /* 0x008000000400780b */ /* 0x000fe40003f2e200 */
[----:B------:R-:W-:Y:S02]  /*1260*/  FFMA R3, R3, R3, R6 ;  /* 0x0000000303037223 */ /* 0x000fe40000000006 */
[----:B------:R-:W-:-:S03]  /*1270*/  FSETP.GEU.AND P2, PT, |R15|, 1.175494350822287508e-38, PT ;  /* 0x008000000f00780b */ /* 0x000fc60003f4e200 */
[----:B------:R-:W-:Y:S01]  /*1280*/  FSETP.GEU.AND P3, PT, |R3|, 1.175494350822287508e-38, PT ;  /* 0x008000000300780b */ /* 0x000fe20003f6e200 */
[----:B------:R-:W-:-:S04]  /*1290*/  @!P0 FMUL R0, R0, 16777216 ;  /* 0x4b80000000008820 */ /* 0x000fc80000400000 */
[----:B------:R-:W0:Y:S01]  /*12a0*/  MUFU.RSQ R2, R0 ;  /* 0x0000000000027308 */ /* 0x000e220000001400 */
[----:B------:R-:W-:-:S04]  /*12b0*/  @!P1 FMUL R4, R4, 16777216 ;  /* 0x4b80000004049820 */ /* 0x000fc80000400000 */
[----:B------:R-:W-:-:S03]  /*12c0*/  @!P2 FMUL R15, R15, 16777216 ;  /* 0x4b8000000f0fa820 */ /* 0x000fc60000400000 */
[----:B------:R-:W-:Y:S01]  /*12d0*/  @!P3 FMUL R3, R3, 16777216 ;  /* 0x4b8000000303b820 */ /* 0x000fe20000400000 */
[----:B------:R-:W1:Y:S08]  /*12e0*/  MUFU.RSQ R6, R4 ;  /* 0x0000000400067308 */ /* 0x000e700000001400 */
[----:B------:R-:W2:Y:S01]  /*12f0*/  MUFU.RSQ R10, R15 ;  /* 0x0000000f000a7308 */ /* 0x000ea20000001400 */
[----:B0-----:R-:W-:-:S04]  /*1300*/  @!P0 FMUL R2, R2, 4096 ;  /* 0x4580000002028820 */ /* 0x001fc80000400000 */
[----:B----4-:R-:W-:-:S03]  /*1310*/  FFMA R7, R8, R2, R7 ;  /* 0x0000000208077223 */ /* 0x010fc60000000007 */
[----:B------:R-:W0:Y:S01]  /*1320*/  MUFU.RSQ R12, R3 ;  /* 0x00000003000c7308 */ /* 0x000e220000001400 */
[----:B-1----:R-:W-:-:S04]  /*1330*/  @!P1 FMUL R6, R6, 4096 ;  /* 0x4580000006069820 */ /* 0x002fc80000400000 */
[----:B------:R-:W-:Y:S01]  /*1340*/  FFMA R9, R8, R6, R9 ;  /* 0x0000000608097223 */ /* 0x000fe20000000009 */
[----:B--2---:R-:W-:-:S04]  /*1350*/  @!P2 FMUL R10, R10, 4096 ;  /* 0x458000000a0aa820 */ /* 0x004fc80000400000 */
[----:B------:R-:W-:Y:S01]  /*1360*/  FFMA R11, R8, R10, R11 ;  /* 0x0000000a080b7223 */ /* 0x000fe2000000000b */
[----:B0-----:R-:W-:-:S04]  /*1370*/  @!P3 FMUL R12, R12, 4096 ;  /* 0x458000000c0cb820 */ /* 0x001fc80000400000 */
[----:B------:R-:W-:-:S07]  /*1380*/  FFMA R13, R8, R12, R13 ;  /* 0x0000000c080d7223 */ /* 0x000fce000000000d */
.L_x_0:
[----:B------:R-:W0:Y:S02]  /*1390*/  LDCU.64 UR4, c[0x0][0x380] ;  /* 0x00007000ff0477ac */ /* 0x000e240008000a00 */
[----:B0-----:R-:W-:-:S04]  /*13a0*/  LEA R2, P0, R16, UR4, 0x2 ;  /* 0x0000000410027c11 */ /* 0x001fc8000f8010ff */
[----:B------:R-:W-:-:S05]  /*13b0*/  LEA.HI.X R3, R16, UR5, R17, 0x2, P0 ;  /* 0x0000000510037c11 */ /* 0x000fca00080f1411 */
[----:B------:R-:W2:Y:S04]  /*13c0*/  LDG.E R0, desc[UR10][R2.64] ;  /* 0x0000000a02007981 */ /* 0x000ea8000c1e1900 */
[----:B------:R-:W3:Y:S04]  /*13d0*/  LDG.E R4, desc[UR10][R2.64+0x40] ;  /* 0x0000400a02047981 */ /* 0x000ee8000c1e1900 */
[----:B------:R-:W4:Y:S04]  /*13e0*/  LDG.E R6, desc[UR10][R2.64+0x80] ;  /* 0x0000800a02067981 */ /* 0x000f28000c1e1900 */
[----:B------:R-:W5:Y:S01]  /*13f0*/  LDG.E R8, desc[UR10][R2.64+0xc0] ;  /* 0x0000c00a02087981 */ /* 0x000f62000c1e1900 */
[----:B--2---:R-:W-:Y:S01]  /*1400*/  FADD R7, R0, R7 ;  /* 0x0000000700077221 */ /* 0x004fe20000000000 */
[----:B---3--:R-:W-:-:S04]  /*1410*/  FADD R9, R4, R9 ;  /* 0x0000000904097221 */ /* 0x008fc80000000000 */
[----:B------:R-:W-:Y:S01]  /*1420*/  STG.E desc[UR10][R2.64], R7 ;  /* 0x0000000702007986 */ /* 0x000fe2000c10190a */
[----:B----4-:R-:W-:-:S03]  /*1430*/  FADD R11, R6, R11 ;  /* 0x0000000b060b7221 */ /* 0x010fc60000000000 */
[----:B------:R-:W-:Y:S01]  /*1440*/  STG.E desc[UR10][R2.64+0x40], R9 ;  /* 0x0000400902007986 */ /* 0x000fe2000c10190a */
[----:B-----5:R-:W-:-:S03]  /*1450*/  FADD R13, R8, R13 ;  /* 0x0000000d080d7221 */ /* 0x020fc60000000000 */
[----:B------:R-:W-:Y:S04]  /*1460*/  STG.E desc[UR10][R2.64+0x80], R11 ;  /* 0x0000800b02007986 */ /* 0x000fe8000c10190a */
[----:B------:R-:W-:Y:S01]  /*1470*/  STG.E desc[UR10][R2.64+0xc0], R13 ;  /* 0x0000c00d02007986 */ /* 0x000fe2000c10190a */
[----:B------:R-:W-:Y:S05]  /*1480*/  EXIT ;  /* 0x000000000000794d */ /* 0x000fea0003800000 */
.L_x_4:
[----:B------:R-:W-:-:S00]  /*1490*/  BRA `(.L_x_4) ;  /* 0xfffffffc00fc7947 */ /* 0x000fc0000383ffff */
[----:B------:R-:W-:-:S00]  /*14a0*/  NOP ;  /* 0x0000000000007918 */ /* 0x000fc00000000000 */
        /* <DEDUP_REMOVED lines=13> */
.L_x_11:


//--------------------- .text._Z9cenergy_1PffP8atominfom4dim3 --------------------------
	.section	.text._Z9cenergy_1PffP8atominfom4dim3,"ax",@progbits
	.align	128
        .global         _Z9cenergy_1PffP8atominfom4dim3
        .type           _Z9cenergy_1PffP8atominfom4dim3,@function
        .size           _Z9cenergy_1PffP8atominfom4dim3,(.L_x_12 - _Z9cenergy_1PffP8atominfom4dim3)
        .other          _Z9cenergy_1PffP8atominfom4dim3,@"STO_CUDA_ENTRY STV_DEFAULT"
_Z9cenergy_1PffP8atominfom4dim3:
.text._Z9cenergy_1PffP8atominfom4dim3:
[----:B------:R-:W-:Y:S01]  /*0000*/  LDC R1, c[0x0][0x37c] ;  /* 0x0000df00ff017b82 */ /* 0x000fe20000000800 */
[----:B------:R-:W0:Y:S07]  /*0010*/  S2R R7, SR_TID.X ;  /* 0x0000000000077919 */ /* 0x000e2e0000002100 */
[----:B------:R-:W0:Y:S01]  /*0020*/  S2UR UR4, SR_CTAID.X ;  /* 0x00000000000479c3 */ /* 0x000e220000002500 */
[----:B------:R-:W1:Y:S01]  /*0030*/  LDCU UR6, c[0x0][0x3a0] ;  /* 0x00007400ff0677ac */ /* 0x000e620008000800 */
[----:B------:R-:W2:Y:S01]  /*0040*/  S2R R0, SR_TID.Y ;  /* 0x0000000000007919 */ /* 0x000ea20000002200 */
[----:B------:R-:W3:Y:S05]  /*0050*/  LDCU.64 UR8, c[0x0][0x380] ;  /* 0x00007000ff0877ac */ /* 0x000eea0008000a00 */
[----:B------:R-:W0:Y:S01]  /*0060*/  LDC R6, c[0x0][0x370] ;  /* 0x0000dc00ff067b82 */ /* 0x000e220000000800 */
[----:B------:R-:W4:Y:S07]  /*0070*/  LDCU.64 UR10, c[0x0][0x358] ;  /* 0x00006b00ff0a77ac */ /* 0x000f2e0008000a00 */
[----:B------:R-:W2:Y:S08]  /*0080*/  S2UR UR5, SR_CTAID.Y ;  /* 0x00000000000579c3 */ /* 0x000eb00000002600 */
[----:B------:R-:W2:Y:S01]  /*0090*/  LDC R5, c[0x0][0x374] ;  /* 0x0000dd00ff057b82 */ /* 0x000ea20000000800 */
[----:B0-----:R-:W-:-:S02]  /*00a0*/  IMAD R6, R6, UR4, R7 ;  /* 0x0000000406067c24 */ /* 0x001fc4000f8e0207 */
[----:B------:R-:W-:Y:S02]  /*00b0*/  HFMA2 R7, -RZ, RZ, 0, 0 ;  /* 0x00000000ff077431 */ /* 0x000fe400000001ff */
[----:B--2---:R-:W-:-:S04]  /*00c0*/  IMAD R5, R5, UR5, R0 ;  /* 0x0000000505057c24 */ /* 0x004fc8000f8e0200 */
[----:B-1----:R-:W-:-:S03]  /*00d0*/  IMAD.WIDE.U32 R8, R5, UR6, R6 ;  /* 0x0000000605087c25 */ /* 0x002fc6000f8e0006 */
[----:B---3--:R-:W-:-:S04]  /*00e0*/  LEA R2, P0, R8, UR8, 0x2 ;  /* 0x0000000808027c11 */ /* 0x008fc8000f8010ff */
[----:B------:R-:W-:Y:S01]  /*00f0*/  LEA.HI.X R3, R8, UR9, R9, 0x2, P0 ;  /* 0x0000000908037c11 */ /* 0x000fe200080f1409 */
[----:B------:R-:W0:Y:S04]  /*0100*/  LDCU.64 UR8, c[0x0][0x398] ;  /* 0x00007300ff0877ac */ /* 0x000e280008000a00 */
[----:B----4-:R1:W5:Y:S01]  /*0110*/  LDG.E R0, desc[UR10][R2.64] ;  /* 0x0000000a02007981 */ /* 0x010362000c1e1900 */
[----:B------:R-:W-:Y:S01]  /*0120*/  MOV R9, RZ ;  /* 0x000000ff00097202 */ /* 0x000fe20000000f00 */
[----:B0-----:R-:W-:-:S04]  /*0130*/  UISETP.NE.U32.AND UP0, UPT, UR8, URZ, UPT ;  /* 0x000000ff0800728c */ /* 0x001fc8000bf05070 */
[----:B------:R-:W-:-:S09]  /*0140*/  UISETP.NE.AND.EX UP0, UPT, UR9, URZ, UPT, UP0 ;  /* 0x000000ff0900728c */ /* 0x000fd2000bf05300 */
[----:B-1----:R-:W-:Y:S05]  /*0150*/  BRA.U !UP0, `(.L_x_5) ;  /* 0x0000001108507547 */ /* 0x002fea000b800000 */
[----:B------:R-:W-:Y:S01]  /*0160*/  UISETP.GE.U32.AND UP1, UPT, UR8, 0x8, UPT ;  /* 0x000000080800788c */ /* 0x000fe2000bf26070 */
[----:B------:R-:W-:Y:S01]  /*0170*/  I2FP.F32.U32 R6, R6 ;  /* 0x0000000600067245 */ /* 0x000fe20000201000 */
[----:B------:R-:W-:Y:S01]  /*0180*/  ULOP3.LUT UR12, UR8, 0x7, URZ, 0xc0, !UPT ;  /* 0x00000007080c7892 */ /* 0x000fe2000f8ec0ff */
[----:B------:R-:W-:Y:S01]  /*0190*/  I2FP.F32.U32 R7, R5 ;  /* 0x0000000500077245 */ /* 0x000fe20000201000 */
[----:B------:R-:W-:Y:S01]  /*01a0*/  UISETP.GE.U32.AND.EX UP1, UPT, UR9, URZ, UPT, UP1 ;  /* 0x000000ff0900728c */ /* 0x000fe2000bf26110 */
[----:B------:R-:W-:Y:S01]  /*01b0*/  MOV R9, RZ ;  /* 0x000000ff00097202 */ /* 0x000fe20000000f00 */
[----:B------:R-:W-:Y:S01]  /*01c0*/  UISETP.NE.U32.AND UP0, UPT, UR12, URZ, UPT ;  /* 0x000000ff0c00728c */ /* 0x000fe2000bf05070 */
[----:B------:R-:W-:Y:S01]  /*01d0*/  UMOV UR4, URZ ;  /* 0x000000ff00047c82 */ /* 0x000fe20008000000 */
[----:B------:R-:W-:Y:S02]  /*01e0*/  UMOV UR5, URZ ;  /* 0x000000ff00057c82 */ /* 0x000fe40008000000 */
[----:B------:R-:W-:-:S03]  /*01f0*/  UISETP.NE.AND.EX UP0, UPT, URZ, URZ, UPT, UP0 ;  /* 0x000000ffff00728c */ /* 0x000fc6000bf05300 */
[----:B------:R-:W-:Y:S08]  /*0200*/  BRA.U !UP1, `(.L_x_6) ;  /* 0x0000000909087547 */ /* 0x000ff0000b800000 */
[----:B------:R-:W0:Y:S01]  /*0210*/  LDCU.64 UR6, c[0x0][0x390] ;  /* 0x00007200ff0677ac */ /* 0x000e220008000a00 */
[----:B------:R-:W-:Y:S01]  /*0220*/  HFMA2 R9, -RZ, RZ, 0, 0 ;  /* 0x00000000ff097431 */ /* 0x000fe200000001ff */
[----:B------:R-:W1:Y:S01]  /*0230*/  LDCU UR5, c[0x0][0x39c] ;  /* 0x00007380ff0577ac */ /* 0x000e620008000800 */
[----:B------:R-:W-:Y:S01]  /*0240*/  ULOP3.LUT UR4, UR8, 0xfffffff8, URZ, 0xc0, !UPT ;  /* 0xfffffff808047892 */ /* 0x000fe2000f8ec0ff */
[----:B------:R-:W2:Y:S01]  /*0250*/  LDCU UR9, c[0x0][0x388] ;  /* 0x00007100ff0977ac */ /* 0x000ea20008000800 */
[----:B0-----:R-:W-:-:S04]  /*0260*/  UIADD3 UR6, UP1, UPT, UR6, 0x40, URZ ;  /* 0x0000004006067890 */ /* 0x001fc8000ff3e0ff */
[----:B------:R-:W-:Y:S02]  /*0270*/  UIADD3.X UR7, UPT, UPT, URZ, UR7, URZ, UP1, !UPT ;  /* 0x00000007ff077290 */ /* 0x000fe40008ffe4ff */
[----:B------:R-:W-:Y:S01]  /*0280*/  MOV R4, UR6 ;  /* 0x0000000600047c02 */ /* 0x000fe20008000f00 */
[----:B------:R-:W-:-:S03]  /*0290*/  UMOV UR6, UR4 ;  /* 0x0000000400067c82 */ /* 0x000fc60008000000 */
[----:B------:R-:W-:Y:S01]  /*02a0*/  MOV R5, UR7 ;  /* 0x0000000700057c02 */ /* 0x000fe20008000f00 */
[----:B-12---:R-:W-:-:S06]  /*02b0*/  UMOV UR7, UR5 ;  /* 0x0000000500077c82 */ /* 0x006fcc0008000000 */
.L_x_7:
[----:B------:R-:W2:Y:S04]  /*02c0*/  LDG.E R10, desc[UR10][R4.64+-0x3c] ;  /* 0xffffc40a040a7981 */ /* 0x000ea8000c1e1900 */
[----:B------:R-:W3:Y:S04]  /*02d0*/  LDG.E R15, desc[UR10][R4.64+-0x40] ;  /* 0xffffc00a040f7981 */ /* 0x000ee8000c1e1900 */
[----:B------:R-:W4:Y:S04]  /*02e0*/  LDG.E R22, desc[UR10][R4.64+-0x2c] ;  /* 0xffffd40a04167981 */ /* 0x000f28000c1e1900 */
        /* <DEDUP_REMOVED lines=13> */
[----:B------:R-:W4:Y:S01]  /*03c0*/  LDG.E R27, desc[UR10][R4.64+0x20] ;  /* 0x0000200a041b7981 */ /* 0x000f22000c1e1900 */
[----:B--2---:R-:W-:-:S04]  /*03d0*/  FFMA R10, R7, UR9, -R10 ;  /* 0x00000009070a7c23 */ /* 0x004fc8000800080a */
[----:B------:R-:W-:Y:S01]  /*03e0*/  FMUL R10, R10, R10 ;  /* 0x0000000a0a0a7220 */ /* 0x000fe20000400000 */
[----:B---3--:R-:W-:Y:S01]  /*03f0*/  FFMA R15, R6, UR9, -R15 ;  /* 0x00000009060f7c23 */ /* 0x008fe2000800080f */
[----:B----4-:R-:W-:-:S03]  /*0400*/  FFMA R22, R7, UR9, -R22 ;  /* 0x0000000907167c23 */ /* 0x010fc60008000816 */
[----:B------:R-:W-:Y:S02]  /*0410*/  FFMA R15, R15, R15, R10 ;  /* 0x0000000f0f0f7223 */ /* 0x000fe4000000000a */
[----:B------:R-:W2:Y:S01]  /*0420*/  LDG.E R10, desc[UR10][R4.64+-0x38] ;  /* 0xffffc80a040a7981 */ /* 0x000ea2000c1e1900 */
[----:B------:R-:W-:Y:S01]  /*0430*/  FFMA R23, R6, UR9, -R23 ;  /* 0x0000000906177c23 */ /* 0x000fe20008000817 */
[----:B------:R-:W-:Y:S01]  /*0440*/  FMUL R26, R22, R22 ;  /* 0x00000016161a7220 */ /* 0x000fe20000400000 */
[----:B------:R-:W-:-:S03]  /*0450*/  FFMA R20, R7, UR9, -R20 ;  /* 0x0000000907147c23 */ /* 0x000fc60008000814 */
[----:B------:R-:W-:Y:S02]  /*0460*/  FFMA R26, R23, R23, R26 ;  /* 0x00000017171a7223 */ /* 0x000fe4000000001a */
[----:B------:R-:W3:Y:S01]  /*0470*/  LDG.E R23, desc[UR10][R4.64+-0x18] ;  /* 0xffffe80a04177981 */ /* 0x000ee2000c1e1900 */
[----:B------:R-:W-:Y:S01]  /*0480*/  FFMA R21, R6, UR9, -R21 ;  /* 0x0000000906157c23 */ /* 0x000fe20008000815 */
[----:B------:R-:W-:Y:S02]  /*0490*/  FMUL R24, R20, R20 ;  /* 0x0000001414187220 */ /* 0x000fe40000400000 */
[----:B------:R-:W4:Y:S02]  /*04a0*/  LDG.E R20, desc[UR10][R4.64+0x8] ;  /* 0x0000080a04147981 */ /* 0x000f24000c1e1900 */
[----:B------:R-:W-:Y:S02]  /*04b0*/  FFMA R24, R21, R21, R24 ;  /* 0x0000001515187223 */ /* 0x000fe40000000018 */
[----:B------:R-:W4:Y:S01]  /*04c0*/  LDG.E R21, desc[UR10][R4.64+-0x8] ;  /* 0xfffff80a04157981 */ /* 0x000f22000c1e1900 */
[----:B------:R-:W-:-:S04]  /*04d0*/  FFMA R18, R7, UR9, -R18 ;  /* 0x0000000907127c23 */ /* 0x000fc80008000812 */
[----:B------:R-:W-:Y:S02]  /*04e0*/  FMUL R22, R18, R18 ;  /* 0x0000001212167220 */ /* 0x000fe40000400000 */
[----:B------:R-:W4:Y:S01]  /*04f0*/  LDG.E R18, desc[UR10][R4.64+0x18] ;  /* 0x0000180a04127981 */ /* 0x000f22000c1e1900 */
[C---:B------:R-:W-:Y:S01]  /*0500*/  FFMA R14, R7.reuse, UR9, -R14 ;  /* 0x00000009070e7c23 */ /* 0x040fe2000800080e */
[----:B------:R-:W-:Y:S01]  /*0510*/  FFMA R19, R6, UR9, -R19 ;  /* 0x0000000906137c23 */ /* 0x000fe20008000813 */
[----:B------:R-:W-:Y:S02]  /*0520*/  FFMA R16, R7, UR9, -R16 ;  /* 0x0000000907107c23 */ /* 0x000fe40008000810 */
[----:B------:R-:W-:Y:S01]  /*0530*/  FMUL R14, R14, R14 ;  /* 0x0000000e0e0e7220 */ /* 0x000fe20000400000 */
[----:B------:R-:W-:Y:S01]  /*0540*/  FFMA R11, R6, UR9, -R11 ;  /* 0x00000009060b7c23 */ /* 0x000fe2000800080b */
[----:B------:R-:W-:Y:S01]  /*0550*/  FFMA R22, R19, R19, R22 ;  /* 0x0000001313167223 */ /* 0x000fe20000000016 */
[----:B------:R-:W-:Y:S01]  /*0560*/  FMUL R16, R16, R16 ;  /* 0x0000001010107220 */ /* 0x000fe20000400000 */
[----:B------:R-:W-:Y:S01]  /*0570*/  FFMA R17, R6, UR9, -R17 ;  /* 0x0000000906117c23 */ /* 0x000fe20008000811 */
[----:B------:R-:W-:-:S02]  /*0580*/  FFMA R19, R11, R11, R14 ;  /* 0x0000000b0b137223 */ /* 0x000fc4000000000e */
[----:B------:R-:W4:Y:S01]  /*0590*/  LDG.E R11, desc[UR10][R4.64+0x28] ;  /* 0x0000280a040b7981 */ /* 0x000f22000c1e1900 */
[----:B------:R-:W-:Y:S01]  /*05a0*/  FFMA R8, R7, UR9, -R8 ;  /* 0x0000000907087c23 */ /* 0x000fe20008000808 */
[----:B------:R-:W-:Y:S02]  /*05b0*/  FFMA R17, R17, R17, R16 ;  /* 0x0000001111117223 */ /* 0x000fe40000000010 */
[----:B------:R-:W4:Y:S01]  /*05c0*/  LDG.E R14, desc[UR10][R4.64+-0x34] ;  /* 0xffffcc0a040e7981 */ /* 0x000f22000c1e1900 */
[----:B------:R-:W-:-:S03]  /*05d0*/  FMUL R16, R8, R8 ;  /* 0x0000000808107220 */ /* 0x000fc60000400000 */
[----:B------:R-:W4:Y:S01]  /*05e0*/  LDG.E R8, desc[UR10][R4.64+0x38] ;  /* 0x0000380a04087981 */ /* 0x000f22000c1e1900 */
[----:B------:R-:W-:Y:S01]  /*05f0*/  FFMA R12, R7, UR9, -R12 ;  /* 0x00000009070c7c23 */ /* 0x000fe2000800080c */
[----:B------:R-:W-:-:S03]  /*0600*/  FFMA R13, R6, UR9, -R13 ;  /* 0x00000009060d7c23 */ /* 0x000fc6000800080d */
[----:B------:R-:W-:-:S04]  /*0610*/  FMUL R12, R12, R12 ;  /* 0x0000000c0c0c7220 */ /* 0x000fc80000400000 */
[----:B------:R-:W-:Y:S02]  /*0620*/  FFMA R13, R13, R13, R12 ;  /* 0x0000000d0d0d7223 */ /* 0x000fe4000000000c */
[----:B------:R-:W4:Y:S01]  /*0630*/  LDG.E R12, desc[UR10][R4.64+-0x24] ;  /* 0xffffdc0a040c7981 */ /* 0x000f22000c1e1900 */
[----:B------:R-:W-:-:S03]  /*0640*/  FADD R26, R26, R25 ;  /* 0x000000191a1a7221 */ /* 0x000fc60000000000 */
[----:B------:R-:W4:Y:S01]  /*0650*/  LDG.E R25, desc[UR10][R4.64+-0x4] ;  /* 0xfffffc0a04197981 */ /* 0x000f22000c1e1900 */
[----:B--2---:R-:W-:-:S03]  /*0660*/  FADD R15, R15, R10 ;  /* 0x0000000a0f0f7221 */ /* 0x004fc60000000000 */
[----:B------:R-:W2:Y:S01]  /*0670*/  LDG.E R10, desc[UR10][R4.64+-0x14] ;  /* 0xffffec0a040a7981 */ /* 0x000ea2000c1e1900 */
[----:B---3--:R-:W-:-:S03]  /*0680*/  FADD R24, R24, R23 ;  /* 0x0000001718187221 */ /* 0x008fc60000000000 */
[----:B------:R-:W3:Y:S01]  /*0690*/  LDG.E R23, desc[UR10][R4.64+0xc] ;  /* 0x00000c0a04177981 */ /* 0x000ee2000c1e1900 */
[----:B----4-:R-:W-:-:S03]  /*06a0*/  FADD R20, R19, R20 ;  /* 0x0000001413147221 */ /* 0x010fc60000000000 */
[----:B------:R-:W4:Y:S01]  /*06b0*/  LDG.E R19, desc[UR10][R4.64+0x2c] ;  /* 0x00002c0a04137981 */ /* 0x000f22000c1e1900 */
[----:B------:R-:W-:-:S03]  /*06c0*/  FADD R22, R22, R21 ;  /* 0x0000001516167221 */ /* 0x000fc60000000000 */
[----:B------:R-:W4:Y:S01]  /*06d0*/  LDG.E R21, desc[UR10][R4.64+0x1c] ;  /* 0x00001c0a04157981 */ /* 0x000f22000c1e1900 */
[----:B------:R-:W-:-:S03]  /*06e0*/  FADD R18, R17, R18 ;  /* 0x0000001211127221 */ /* 0x000fc60000000000 */
[----:B------:R0:W4:Y:S01]  /*06f0*/  LDG.E R17, desc[UR10][R4.64+0x3c] ;  /* 0x00003c0a04117981 */ /* 0x000122000c1e1900 */
[----:B------:R-:W-:Y:S02]  /*0700*/  FSETP.GEU.AND P6, PT, |R15|, 1.175494350822287508e-38, PT ;  /* 0x008000000f00780b */ /* 0x000fe40003fce200 */
[----:B------:R-:W-:Y:S01]  /*0710*/  FSETP.GEU.AND P0, PT, |R26|, 1.175494350822287508e-38, PT ;  /* 0x008000001a00780b */ /* 0x000fe20003f0e200 */
[----:B------:R-:W-:Y:S01]  /*0720*/  FFMA R27, R6, UR9, -R27 ;  /* 0x00000009061b7c23 */ /* 0x000fe2000800081b */
[----:B------:R-:W-:-:S09]  /*0730*/  FSETP.GEU.AND P1, PT, |R24|, 1.175494350822287508e-38, PT ;  /* 0x008000001800780b */ /* 0x000fd20003f2e200 */
[----:B------:R-:W-:Y:S01]  /*0740*/  @!P6 FMUL R15, R15, 16777216 ;  /* 0x4b8000000f0fe820 */ /* 0x000fe20000400000 */
[----:B------:R-:W-:-:S05]  /*0750*/  FSETP.GEU.AND P2, PT, |R22|, 1.175494350822287508e-38, PT ;  /* 0x008000001600780b */ /* 0x000fca0003f4e200 */
[----:B------:R-:W1:Y:S01]  /*0760*/  MUFU.RSQ R15, R15 ;  /* 0x0000000f000f7308 */ /* 0x000e620000001400 */
[----:B------:R-:W-:Y:S01]  /*0770*/  FFMA R16, R27, R27, R16 ;  /* 0x0000001b1b107223 */ /* 0x000fe20000000010 */
[----:B------:R-:W-:Y:S01]  /*0780*/  FSETP.GEU.AND P3, PT, |R20|, 1.175494350822287508e-38, PT ;  /* 0x008000001400780b */ /* 0x000fe20003f6e200 */
[----:B------:R-:W-:Y:S01]  /*0790*/  @!P0 FMUL R26, R26, 16777216 ;  /* 0x4b8000001a1a8820 */ /* 0x000fe20000400000 */
[----:B------:R-:W-:Y:S01]  /*07a0*/  FSETP.GEU.AND P4, PT, |R18|, 1.175494350822287508e-38, PT ;  /* 0x008000001200780b */ /* 0x000fe20003f8e200 */
[----:B------:R-:W-:Y:S01]  /*07b0*/  FADD R11, R16, R11 ;  /* 0x0000000b100b7221 */ /* 0x000fe20000000000 */
[----:B------:R-:W-:Y:S01]  /*07c0*/  @!P1 FMUL R24, R24, 16777216 ;  /* 0x4b80000018189820 */ /* 0x000fe20000400000 */
[----:B------:R-:W-:Y:S01]  /*07d0*/  FADD R8, R13, R8 ;  /* 0x000000080d087221 */ /* 0x000fe20000000000 */
[----:B------:R-:W0:Y:S01]  /*07e0*/  MUFU.RSQ R27, R26 ;  /* 0x0000001a001b7308 */ /* 0x000e220000001400 */
[----:B------:R-:W-:Y:S01]  /*07f0*/  @!P2 FMUL R22, R22, 16777216 ;  /* 0x4b8000001616a820 */ /* 0x000fe20000400000 */
[----:B------:R-:W-:-:S06]  /*0800*/  FSETP.GEU.AND P5, PT, |R11|, 1.175494350822287508e-38, PT ;  /* 0x008000000b00780b */ /* 0x000fcc0003fae200 */
[----:B------:R-:W0:Y:S01]  /*0810*/  MUFU.RSQ R29, R24 ;  /* 0x00000018001d7308 */ /* 0x000e220000001400 */
[----:B-1----:R-:W-:Y:S01]  /*0820*/  @!P6 FMUL R15, R15, 4096 ;  /* 0x458000000f0fe820 */ /* 0x002fe20000400000 */
[----:B------:R-:W-:Y:S01]  /*0830*/  FSETP.GEU.AND P6, PT, |R8|, 1.175494350822287508e-38, PT ;  /* 0x008000000800780b */ /* 0x000fe20003fce200 */
[----:B------:R-:W-:Y:S01]  /*0840*/  @!P3 FMUL R20, R20, 16777216 ;  /* 0x4b8000001414b820 */ /* 0x000fe20000400000 */
[----:B------:R-:W-:-:S04]  /*0850*/  @!P4 FMUL R18, R18, 16777216 ;  /* 0x4b8000001212c820 */ /* 0x000fc80000400000 */
[----:B------:R-:W1:Y:S01]  /*0860*/  MUFU.RSQ R22, R22 ;  /* 0x0000001600167308 */ /* 0x000e620000001400 */
[----:B------:R-:W-:Y:S01]  /*0870*/  @!P5 FMUL R11, R11, 16777216 ;  /* 0x4b8000000b0bd820 */ /* 0x000fe20000400000 */
[----:B------:R-:W-:Y:S01]  /*0880*/  FFMA R9, R14, R15, R9 ;  /* 0x0000000f0e097223 */ /* 0x000fe20000000009 */
[----:B0-----:R-:W-:-:S05]  /*0890*/  @!P0 FMUL R27, R27, 4096 ;  /* 0x458000001b1b8820 */ /* 0x001fca0000400000 */
[----:B------:R-:W0:Y:S01]  /*08a0*/  MUFU.RSQ R20, R20 ;  /* 0x0000001400147308 */ /* 0x000e220000001400 */
[----:B------:R-:W-:Y:S01]  /*08b0*/  @!P6 FMUL R8, R8, 16777216 ;  /* 0x4b8000000808e820 */ /* 0x000fe20000400000 */
[----:B------:R-:W-:Y:S01]  /*08c0*/  FFMA R9, R12, R27, R9 ;  /* 0x0000001b0c097223 */ /* 0x000fe20000000009 */
[----:B------:R-:W-:-:S05]  /*08d0*/  @!P1 FMUL R29, R29, 4096 ;  /* 0x458000001d1d9820 */ /* 0x000fca0000400000 */
[----:B------:R-:W0:Y:S01]  /*08e0*/  MUFU.RSQ R18, R18 ;  /* 0x0000001200127308 */ /* 0x000e220000001400 */
[----:B-1----:R-:W-:Y:S01]  /*08f0*/  @!P2 FMUL R22, R22, 4096 ;  /* 0x458000001616a820 */ /* 0x002fe20000400000 */
[----:B------:R-:W-:-:S06]  /*0900*/  UIADD3 UR6, UP1, UPT, UR6, -0x8, URZ ;  /* 0xfffffff806067890 */ /* 0x000fcc000ff3e0ff */
[----:B------:R-:W1:Y:S01]  /*0910*/  MUFU.RSQ R11, R11 ;  /* 0x0000000b000b7308 */ /* 0x000e620000001400 */
[----:B0-----:R-:W-:Y:S01]  /*0920*/  @!P3 FMUL R20, R20, 4096 ;  /* 0x458000001414b820 */ /* 0x001fe20000400000 */
[----:B------:R-:W-:-:S06]  /*0930*/  UIADD3.X UR7, UPT, UPT, UR7, -0x1, URZ, UP1, !UPT ;  /* 0xffffffff07077890 */ /* 0x000fcc0008ffe4ff */
[----:B------:R-:W0:Y:S01]  /*0940*/  MUFU.RSQ R8, R8 ;  /* 0x0000000800087308 */ /* 0x000e220000001400 */
[----:B------:R-:W-:Y:S01]  /*0950*/  UISETP.NE.U32.AND UP1, UPT, UR6, URZ, UPT ;  /* 0x000000ff0600728c */ /* 0x000fe2000bf25070 */
[----:B------:R-:W-:-:S03]  /*0960*/  @!P4 FMUL R18, R18, 4096 ;  /* 0x458000001212c820 */ /* 0x000fc60000400000 */
[----:B------:R-:W-:Y:S01]  /*0970*/  UISETP.NE.AND.EX UP1, UPT, UR7, URZ, UPT, UP1 ;  /* 0x000000ff0700728c */ /* 0x000fe2000bf25310 */
[----:B-1----:R-:W-:Y:S01]  /*0980*/  @!P5 FMUL R11, R11, 4096 ;  /* 0x458000000b0bd820 */ /* 0x002fe20000400000 */
[----:B------:R-:W-:Y:S01]  /*0990*/  IADD3 R4, P0, PT, R4, 0x80, RZ ;  /* 0x0000008004047810 */ /* 0x000fe20007f1e0ff */
[----:B0-----:R-:W-:-:S03]  /*09a0*/  @!P6 FMUL R8, R8, 4096 ;  /* 0x458000000808e820 */ /* 0x001fc60000400000 */
[----:B------:R-:W-:Y:S01]  /*09b0*/  IADD3.X R5, PT, PT, RZ, R5, RZ, P0, !PT ;  /* 0x00000005ff057210 */ /* 0x000fe200007fe4ff */
[----:B--2---:R-:W-:-:S04]  /*09c0*/  FFMA R10, R10, R29, R9 ;  /* 0x0000001d0a0a7223 */ /* 0x004fc80000000009 */
[----:B------:R-:W-:-:S04]  /*09d0*/  FFMA R10, R25, R22, R10 ;  /* 0x00000016190a7223 */ /* 0x000fc8000000000a */
[----:B---3--:R-:W-:-:S04]  /*09e0*/  FFMA R10, R23, R20, R10 ;  /* 0x00000014170a7223 */ /* 0x008fc8000000000a */
[----:B----4-:R-:W-:-:S04]  /*09f0*/  FFMA R10, R21, R18, R10 ;  /* 0x00000012150a7223 */ /* 0x010fc8000000000a */
[----:B------:R-:W-:-:S04]  /*0a00*/  FFMA R10, R19, R11, R10 ;  /* 0x0000000b130a7223 */ /* 0x000fc8000000000a */
[----:B------:R-:W-:Y:S01]  /*0a10*/  FFMA R9, R17, R8, R10 ;  /* 0x0000000811097223 */ /* 0x000fe2000000000a */
[----:B------:R-:W-:Y:S06]  /*0a20*/  BRA.U UP1, `(.L_x_7) ;  /* 0xfffffff901247547 */ /* 0x000fec000b83ffff */
.L_x_6:
[----:B------:R-:W-:Y:S05]  /*0a30*/  BRA.U !UP0, `(.L_x_5) ;  /* 0x0000000908187547 */ /* 0x000fea000b800000 */
[----:B------:R-:W-:Y:S02]  /*0a40*/  UISETP.GE.U32.AND UP1, UPT, UR12, 0x4, UPT ;  /* 0x000000040c00788c */ /* 0x000fe4000bf26070 */
[----:B------:R-:W-:Y:S02]  /*0a50*/  ULOP3.LUT UR9, UR8, 0x3, URZ, 0xc0, !UPT ;  /* 0x0000000308097892 */ /* 0x000fe4000f8ec0ff */
[----:B------:R-:W-:Y:S02]  /*0a60*/  UISETP.GE.U32.AND.EX UP1, UPT, URZ, URZ, UPT, UP1 ;  /* 0x000000ffff00728c */ /* 0x000fe4000bf26110 */
[----:B------:R-:W-:-:S04]  /*0a70*/  UISETP.NE.U32.AND UP0, UPT, UR9, URZ, UPT ;  /* 0x000000ff0900728c */ /* 0x000fc8000bf05070 */
[----:B------:R-:W-:-:S03]  /*0a80*/  UISETP.NE.AND.EX UP0, UPT, URZ, URZ, UPT, UP0 ;  /* 0x000000ffff00728c */ /* 0x000fc6000bf05300 */
[----:B------:R-:W-:Y:S08]  /*0a90*/  BRA.U !UP1, `(.L_x_8) ;  /* 0x0000000509007547 */ /* 0x000ff0000b800000 */
[----:B------:R-:W0:Y:S02]  /*0aa0*/  LDCU.64 UR6, c[0x0][0x390] ;  /* 0x00007200ff0677ac */ /* 0x000e240008000a00 */
[----:B0-----:R-:W-:-:S04]  /*0ab0*/  ULEA UR6, UP1, UR4, UR6, 0x4 ;  /* 0x0000000604067291 */ /* 0x001fc8000f8220ff */
[----:B------:R-:W-:Y:S02]  /*0ac0*/  ULEA.HI.X UR7, UR4, UR7, UR5, 0x4, UP1 ;  /* 0x0000000704077291 */ /* 0x000fe400088f2405 */
[----:B------:R-:W-:-:S04]  /*0ad0*/  MOV R4, UR6 ;  /* 0x0000000600047c02 */ /* 0x000fc80008000f00 */
[----:B------:R-:W-:Y:S01]  /*0ae0*/  MOV R5, UR7 ;  /* 0x0000000700057c02 */ /* 0x000fe20008000f00 */
[----:B------:R-:W0:Y:S04]  /*0af0*/  LDCU UR6, c[0x0][0x388] ;  /* 0x00007100ff0677ac */ /* 0x000e280008000800 */
[----:B------:R-:W0:Y:S04]  /*0b00*/  LDG.E R22, desc[UR10][R4.64+0x4] ;  /* 0x0000040a04167981 */ /* 0x000e28000c1e1900 */
        /* <DEDUP_REMOVED lines=14> */
[----:B------:R1:W4:Y:S01]  /*0bf0*/  LDG.E R18, desc[UR10][R4.64+0x3c] ;  /* 0x00003c0a04127981 */ /* 0x000322000c1e1900 */
[----:B------:R-:W-:-:S04]  /*0c00*/  UIADD3 UR4, UP1, UPT, UR4, 0x4, URZ ;  /* 0x0000000404047890 */ /* 0x000fc8000ff3e0ff */
[----:B------:R-:W-:Y:S01]  /*0c10*/  UIADD3.X UR5, UPT, UPT, URZ, UR5, URZ, UP1, !UPT ;  /* 0x00000005ff057290 */ /* 0x000fe20008ffe4ff */
[----:B0-----:R-:W-:Y:S01]  /*0c20*/  FFMA R22, R7, UR6, -R22 ;  /* 0x0000000607167c23 */ /* 0x001fe20008000816 */
[----:B--2---:R-:W-:-:S03]  /*0c30*/  FFMA R21, R6, UR6, -R21 ;  /* 0x0000000606157c23 */ /* 0x004fc60008000815 */
[----:B------:R-:W-:Y:S01]  /*0c40*/  FMUL R22, R22, R22 ;  /* 0x0000001616167220 */ /* 0x000fe20000400000 */
[----:B---3--:R-:W-:-:S03]  /*0c50*/  FFMA R24, R7, UR6, -R24 ;  /* 0x0000000607187c23 */ /* 0x008fc60008000818 */
[----:B------:R-:W-:Y:S01]  /*0c60*/  FFMA R22, R21, R21, R22 ;  /* 0x0000001515167223 */ /* 0x000fe20000000016 */
[----:B----4-:R-:W-:Y:S01]  /*0c70*/  FFMA R23, R6, UR6, -R23 ;  /* 0x0000000606177c23 */ /* 0x010fe20008000817 */
[----:B------:R-:W-:Y:S01]  /*0c80*/  FMUL R24, R24, R24 ;  /* 0x0000001818187220 */ /* 0x000fe20000400000 */
[----:B------:R-:W-:-:S03]  /*0c90*/  FFMA R20, R7, UR6, -R20 ;  /* 0x0000000607147c23 */ /* 0x000fc60008000814 */
[----:B------:R-:W-:Y:S01]  /*0ca0*/  FFMA R24, R23, R23, R24 ;  /* 0x0000001717187223 */ /* 0x000fe20000000018 */
[----:B------:R-:W-:Y:S01]  /*0cb0*/  FADD R19, R22, R19 ;  /* 0x0000001316137221 */ /* 0x000fe20000000000 */
[----:B------:R-:W-:Y:S01]  /*0cc0*/  FMUL R20, R20, R20 ;  /* 0x0000001414147220 */ /* 0x000fe20000400000 */
[----:B------:R-:W-:Y:S01]  /*0cd0*/  FFMA R11, R6, UR6, -R11 ;  /* 0x00000006060b7c23 */ /* 0x000fe2000800080b */
[----:B------:R-:W-:-:S03]  /*0ce0*/  FFMA R14, R7, UR6, -R14 ;  /* 0x00000006070e7c23 */ /* 0x000fc6000800080e */
[----:B------:R-:W-:Y:S01]  /*0cf0*/  FFMA R11, R11, R11, R20 ;  /* 0x0000000b0b0b7223 */ /* 0x000fe20000000014 */
[----:B------:R-:W-:Y:S01]  /*0d00*/  FSETP.GEU.AND P0, PT, |R19|, 1.175494350822287508e-38, PT ;  /* 0x008000001300780b */ /* 0x000fe20003f0e200 */
[----:B------:R-:W-:Y:S01]  /*0d10*/  FADD R13, R24, R13 ;  /* 0x0000000d180d7221 */ /* 0x000fe20000000000 */
[----:B------:R-:W-:Y:S01]  /*0d20*/  FMUL R14, R14, R14 ;  /* 0x0000000e0e0e7220 */ /* 0x000fe20000400000 */
[----:B------:R-:W-:-:S03]  /*0d30*/  FFMA R15, R6, UR6, -R15 ;  /* 0x00000006060f7c23 */ /* 0x000fc6000800080f */
[----:B------:R-:W-:Y:S01]  /*0d40*/  FSETP.GEU.AND P1, PT, |R13|, 1.175494350822287508e-38, PT ;  /* 0x008000000d00780b */ /* 0x000fe20003f2e200 */
[----:B------:R-:W-:Y:S01]  /*0d50*/  FADD R11, R11, R16 ;  /* 0x000000100b0b7221 */ /* 0x000fe20000000000 */
[----:B------:R-:W-:-:S04]  /*0d60*/  FFMA R14, R15, R15, R14 ;  /* 0x0000000f0f0e7223 */ /* 0x000fc8000000000e */
[----:B------:R-:W-:Y:S01]  /*0d70*/  FADD R17, R14, R17 ;  /* 0x000000110e117221 */ /* 0x000fe20000000000 */
[----:B------:R-:W-:Y:S01]  /*0d80*/  FSETP.GEU.AND P2, PT, |R11|, 1.175494350822287508e-38, PT ;  /* 0x008000000b00780b */ /* 0x000fe20003f4e200 */
[----:B------:R-:W-:-:S03]  /*0d90*/  @!P0 FMUL R19, R19, 16777216 ;  /* 0x4b80000013138820 */ /* 0x000fc60000400000 */
[----:B------:R-:W-:Y:S01]  /*0da0*/  FSETP.GEU.AND P3, PT, |R17|, 1.175494350822287508e-38, PT ;  /* 0x008000001100780b */ /* 0x000fe20003f6e200 */
[----:B-1----:R-:W0:Y:S01]  /*0db0*/  MUFU.RSQ R4, R19 ;  /* 0x0000001300047308 */ /* 0x002e220000001400 */
[----:B------:R-:W-:-:S07]  /*0dc0*/  @!P1 FMUL R13, R13, 16777216 ;  /* 0x4b8000000d0d9820 */ /* 0x000fce0000400000 */
[----:B------:R-:W1:Y:S01]  /*0dd0*/  MUFU.RSQ R5, R13 ;  /* 0x0000000d00057308 */ /* 0x000e620000001400 */
[----:B------:R-:W-:-:S03]  /*0de0*/  @!P2 FMUL R11, R11, 16777216 ;  /* 0x4b8000000b0ba820 */ /* 0x000fc60000400000 */
[----:B------:R-:W-:-:S04]  /*0df0*/  @!P3 FMUL R17, R17, 16777216 ;  /* 0x4b8000001111b820 */ /* 0x000fc80000400000 */
[----:B------:R-:W2:Y:S01]  /*0e00*/  MUFU.RSQ R14, R11 ;  /* 0x0000000b000e7308 */ /* 0x000ea20000001400 */
[----:B0-----:R-:W-:-:S07]  /*0e10*/  @!P0 FMUL R4, R4, 4096 ;  /* 0x4580000004048820 */ /* 0x001fce0000400000 */
[----:B------:R-:W0:Y:S01]  /*0e20*/  MUFU.RSQ R15, R17 ;  /* 0x00000011000f7308 */ /* 0x000e220000001400 */
[----:B------:R-:W-:Y:S01]  /*0e30*/  FFMA R9, R12, R4, R9 ;  /* 0x000000040c097223 */ /* 0x000fe20000000009 */
[----:B-1----:R-:W-:-:S04]  /*0e40*/  @!P1 FMUL R5, R5, 4096 ;  /* 0x4580000005059820 */ /* 0x002fc80000400000 */
[----:B------:R-:W-:Y:S01]  /*0e50*/  FFMA R9, R8, R5, R9 ;  /* 0x0000000508097223 */ /* 0x000fe20000000009 */
[----:B--2---:R-:W-:-:S04]  /*0e60*/  @!P2 FMUL R14, R14, 4096 ;  /* 0x458000000e0ea820 */ /* 0x004fc80000400000 */
[----:B------:R-:W-:Y:S01]  /*0e70*/  FFMA R9, R10, R14, R9 ;  /* 0x0000000e0a097223 */ /* 0x000fe20000000009 */
[----:B0-----:R-:W-:-:S04]  /*0e80*/  @!P3 FMUL R15, R15, 4096 ;  /* 0x458000000f0fb820 */ /* 0x001fc80000400000 */
[----:B------:R-:W-:-:S07]  /*0e90*/  FFMA R9, R18, R15, R9 ;  /* 0x0000000f12097223 */ /* 0x000fce0000000009 */
.L_x_8:
[----:B------:R-:W-:Y:S05]  /*0ea0*/  BRA.U !UP0, `(.L_x_5) ;  /* 0x0000000108fc7547 */ /* 0x000fea000b800000 */
[----:B------:R-:W-:Y:S02]  /*0eb0*/  UISETP.NE.U32.AND UP1, UPT, UR9, 0x1, UPT ;  /* 0x000000010900788c */ /* 0x000fe4000bf25070 */
[----:B------:R-:W-:Y:S02]  /*0ec0*/  ULOP3.LUT UR6, UR8, 0x1, URZ, 0xc0, !UPT ;  /* 0x0000000108067892 */ /* 0x000fe4000f8ec0ff */
[----:B------:R-:W-:Y:S02]  /*0ed0*/  UISETP.NE.AND.EX UP1, UPT, URZ, URZ, UPT, UP1 ;  /* 0x000000ffff00728c */ /* 0x000fe4000bf25310 */
[----:B------:R-:W-:-:S04]  /*0ee0*/  UISETP.NE.U32.AND UP0, UPT, UR6, 0x1, UPT ;  /* 0x000000010600788c */ /* 0x000fc8000bf05070 */
[----:B------:R-:W-:-:S03]  /*0ef0*/  UISETP.NE.U32.AND.EX UP0, UPT, URZ, URZ, UPT, UP0 ;  /* 0x000000ffff00728c */ /* 0x000fc6000bf05100 */
        /* <DEDUP_REMOVED lines=23> */
[----:B------:R-:W-:Y:S02]  /*1070*/  FMUL R12, R12, R12 ;  /* 0x0000000c0c0c7220 */ /* 0x000fe40000400000 */
[----:B------:R-:W-:Y:S02]  /*1080*/  FADD R8, R8, R13 ;  /* 0x0000000d08087221 */ /* 0x000fe40000000000 */
[----:B------:R-:W-:-:S04]  /*1090*/  FFMA R12, R15, R15, R12 ;  /* 0x0000000f0f0c7223 */ /* 0x000fc8000000000c */
[----:B------:R-:W-:Y:S01]  /*10a0*/  FADD R12, R12, R17 ;  /* 0x000000110c0c7221 */ /* 0x000fe20000000000 */
[----:B------:R-:W-:-:S04]  /*10b0*/  FSETP.GEU.AND P0, PT, |R8|, 1.175494350822287508e-38, PT ;  /* 0x008000000800780b */ /* 0x000fc80003f0e200 */
[----:B------:R-:W-:-:S09]  /*10c0*/  FSETP.GEU.AND P1, PT, |R12|, 1.175494350822287508e-38, PT ;  /* 0x008000000c00780b */ /* 0x000fd20003f2e200 */
[----:B------:R-:W-:-:S04]  /*10d0*/  @!P0 FMUL R8, R8, 16777216 ;  /* 0x4b80000008088820 */ /* 0x000fc80000400000 */
[----:B-1----:R-:W0:Y:S01]  /*10e0*/  MUFU.RSQ R4, R8 ;  /* 0x0000000800047308 */ /* 0x002e220000001400 */
[----:B------:R-:W-:-:S07]  /*10f0*/  @!P1 FMUL R12, R12, 16777216 ;  /* 0x4b8000000c0c9820 */ /* 0x000fce0000400000 */
[----:B------:R-:W1:Y:S01]  /*1100*/  MUFU.RSQ R5, R12 ;  /* 0x0000000c00057308 */ /* 0x000e620000001400 */
[----:B0-----:R-:W-:-:S04]  /*1110*/  @!P0 FMUL R4, R4, 4096 ;  /* 0x4580000004048820 */ /* 0x001fc80000400000 */
[----:B------:R-:W-:Y:S01]  /*1120*/  FFMA R9, R10, R4, R9 ;  /* 0x000000040a097223 */ /* 0x000fe20000000009 */
[----:B-1----:R-:W-:-:S04]  /*1130*/  @!P1 FMUL R5, R5, 4096 ;  /* 0x4580000005059820 */ /* 0x002fc80000400000 */
[----:B------:R-:W-:-:S07]  /*1140*/  FFMA R9, R14, R5, R9 ;  /* 0x000000050e097223 */ /* 0x000fce0000000009 */
.L_x_9:
[----:B------:R-:W-:Y:S05]  /*1150*/  BRA.U UP0, `(.L_x_5) ;  /* 0x0000000100507547 */ /* 0x000fea000b800000 */
[----:B------:R-:W0:Y:S02]  /*1160*/  LDCU.64 UR6, c[0x0][0x390] ;  /* 0x00007200ff0677ac */ /* 0x000e240008000a00 */
[----:B0-----:R-:W-:-:S04]  /*1170*/  ULEA UR6, UP0, UR4, UR6, 0x4 ;  /* 0x0000000604067291 */ /* 0x001fc8000f8020ff */
[----:B------:R-:W-:Y:S02]  /*1180*/  ULEA.HI.X UR4, UR4, UR7, UR5, 0x4, UP0 ;  /* 0x0000000704047291 */ /* 0x000fe400080f2405 */
[----:B------:R-:W-:-:S04]  /*1190*/  MOV R4, UR6 ;  /* 0x0000000600047c02 */ /* 0x000fc80008000f00 */
[----:B------:R-:W-:-:S05]  /*11a0*/  MOV R5, UR4 ;  /* 0x0000000400057c02 */ /* 0x000fca0008000f00 */
[----:B------:R-:W2:Y:S01]  /*11b0*/  LDG.E R8, desc[UR10][R4.64+0x4] ;  /* 0x0000040a04087981 */ /* 0x000ea2000c1e1900 */
[----:B------:R-:W2:Y:S03]  /*11c0*/  LDCU UR4, c[0x0][0x388] ;  /* 0x00007100ff0477ac */ /* 0x000ea60008000800 */
[----:B------:R-:W3:Y:S04]  /*11d0*/  LDG.E R11, desc[UR10][R4.64] ;  /* 0x0000000a040b7981 */ /* 0x000ee8000c1e1900 */
[----:B------:R-:W4:Y:S04]  /*11e0*/  LDG.E R13, desc[UR10][R4.64+0x8] ;  /* 0x0000080a040d7981 */ /* 0x000f28000c1e1900 */
[----:B------:R-:W4:Y:S01]  /*11f0*/  LDG.E R10, desc[UR10][R4.64+0xc] ;  /* 0x00000c0a040a7981 */ /* 0x000f22000c1e1900 */
[----:B--2---:R-:W-:Y:S01]  /*1200*/  FFMA R8, R7, UR4, -R8 ;  /* 0x0000000407087c23 */ /* 0x004fe20008000808 */
[----:B---3--:R-:W-:-:S03]  /*1210*/  FFMA R11, R6, UR4, -R11 ;  /* 0x00000004060b7c23 */ /* 0x008fc6000800080b */
[----:B------:R-:W-:-:S04]  /*1220*/  FMUL R8, R8, R8 ;  /* 0x0000000808087220 */ /* 0x000fc80000400000 */
[----:B------:R-:W-:-:S04]  /*1230*/  FFMA R8, R11, R11, R8 ;  /* 0x0000000b0b087223 */ /* 0x000fc80000000008 */
[----:B----4-:R-:W-:-:S05]  /*1240*/  FADD R8, R8, R13 ;  /* 0x0000000d08087221 */ /* 0x010fca0000000000 */
[----:B------:R-:W-:-:S13]  /*1250*/  FSETP.GEU.AND P0, PT, |R8|, 1.175494350822287508e-38, PT ;  /* 0x008000000800780b */ /* 0x000fda0003f0e200 */
[----:B------:R-:W-:-:S04]  /*1260*/  @!P0 FMUL R8, R8, 16777216 ;  /* 0x4b80000008088820 */ /* 0x000fc80000400000 */
[----:B------:R-:W0:Y:S02]  /*1270*/  MUFU.RSQ R6, R8 ;  /* 0x0000000800067308 */ /* 0x000e240000001400 */
[----:B0-----:R-:W-:-:S04]  /*1280*/  @!P0 FMUL R6, R6, 4096 ;  /* 0x4580000006068820 */ /* 0x001fc80000400000 */
[----:B------:R-:W-:-:S07]  /*1290*/  FFMA R9, R10, R6, R9 ;  /* 0x000000060a097223 */ /* 0x000fce0000000009 */
.L_x_5:
[----:B-----5:R-:W-:-:S05]  /*12a0*/  FADD R9, R0, R9 ;  /* 0x0000000900097221 */ /* 0x020fca0000000000 */
[----:B------:R-:W-:Y:S01]  /*12b0*/  STG.E desc[UR10][R2.64], R9 ;  /* 0x0000000902007986 */ /* 0x000fe2000c10190a */
[----:B------:R-:W-:Y:S05]  /*12c0*/  EXIT ;  /* 0x000000000000794d */ /* 0x000fea0003800000 */
.L_x_10:
        /* <DEDUP_REMOVED lines=11> */
.L_x_12:


//--------------------- .nv.shared.reserved.0     --------------------------
	.section	.nv.shared.reserved.0,"aw",@nobits
	.weak		__nv_reservedSMEM_offset_0_alias
	.size		__nv_reservedSMEM_offset_0_alias, 0, 64
	.other		__nv_reservedSMEM_offset_0_alias,@"STO_CUDA_RESERVED_SHARED STV_DEFAULT"
__nv_reservedSMEM_offset_0_alias:
	.zero		0
	.zero		64


//--------------------- .nv.constant0._Z9cenergy_3PffP8atominfom4dim3 --------------------------
	.section	.nv.constant0._Z9cenergy_3PffP8atominfom4dim3,"a",@progbits
	.sectionflags	@""
	.align	4
.nv.constant0._Z9cenergy_3PffP8atominfom4dim3:
	.zero		940


//--------------------- .nv.constant0._Z9cenergy_1PffP8atominfom4dim3 --------------------------
	.section	.nv.constant0._Z9cenergy_1PffP8atominfom4dim3,"a",@progbits
	.sectionflags	@""
	.align	4
.nv.constant0._Z9cenergy_1PffP8atominfom4dim3:
	.zero		940


//--------------------- SYMBOLS --------------------------

	.type		.nv.reservedSmem.offset0,@object
	.size		.nv.reservedSmem.offset0,0x4
